//
// Generated by NVIDIA NVVM Compiler
//
// Compiler Build ID: CL-36424714
// Cuda compilation tools, release 13.0, V13.0.88
// Based on NVVM 20.0.0
//

.version 9.0
.target sm_100
.address_size 64

	// .globl	_Z12setup_kernelP17curandStateXORWOW
.extern .func free
(
	.param .b64 free_param_0
)
;
.extern .func  (.param .b64 func_retval0) malloc
(
	.param .b64 malloc_param_0
)
;
.extern .func __assertfail
(
	.param .b64 __assertfail_param_0,
	.param .b64 __assertfail_param_1,
	.param .b32 __assertfail_param_2,
	.param .b64 __assertfail_param_3,
	.param .b64 __assertfail_param_4
)
;
.global .align 4 .b8 precalc_xorwow_matrix[102400];
.global .align 4 .b8 precalc_xorwow_offset_matrix[102400];
.global .align 4 .b8 mrg32k3aM1[2304];
.global .align 4 .b8 mrg32k3aM2[2304];
.global .align 4 .b8 mrg32k3aM1SubSeq[2016];
.global .align 4 .b8 mrg32k3aM2SubSeq[2016];
.global .align 4 .b8 mrg32k3aM1Seq[2304];
.global .align 4 .b8 mrg32k3aM2Seq[2304];
.const .align 8 .b8 __cr_lgamma_table[72];
.global .align 1 .b8 __unnamed_1[52] = {105, 110, 116, 32, 103, 101, 116, 67, 111, 108, 111, 114, 40, 105, 110, 116, 32, 42, 44, 32, 105, 110, 116, 32, 42, 44, 32, 108, 111, 110, 103, 32, 42, 44, 32, 105, 110, 116, 32, 42, 44, 32, 105, 110, 116, 44, 32, 105, 110, 116, 41};
.global .align 1 .b8 $str[6] = {102, 97, 108, 115, 101};
.global .align 1 .b8 $str$1[27] = {47, 116, 109, 112, 47, 115, 97, 115, 115, 95, 99, 117, 95, 109, 109, 57, 57, 111, 102, 116, 119, 47, 107, 46, 99, 117};

.visible .entry _Z12setup_kernelP17curandStateXORWOW(
	.param .u64 .ptr .align 1 _Z12setup_kernelP17curandStateXORWOW_param_0
)
{
	.reg .pred 	%p<24>;
	.reg .b32 	%r<414>;
	.reg .b64 	%rd<19>;

	ld.param.u64 	%rd9, [_Z12setup_kernelP17curandStateXORWOW_param_0];
	cvta.to.global.u64 	%rd10, %rd9;
	mov.u32 	%r183, %tid.x;
	mov.u32 	%r184, %ntid.x;
	mov.u32 	%r185, %ctaid.x;
	mad.lo.s32 	%r186, %r184, %r185, %r183;
	add.s32 	%r1, %r186, 1;
	setp.eq.s32 	%p1, %r1, 0;
	// begin inline asm
	mov.u64 	%rd8, %clock64;
	// end inline asm
	mul.wide.s32 	%rd11, %r186, 48;
	add.s64 	%rd1, %rd10, %rd11;
	cvt.u32.u64 	%r187, %rd8;
	xor.b32  	%r188, %r187, -1429050551;
	mul.lo.s32 	%r189, %r188, 1099087573;
	{ .reg .b32 tmp; mov.b64 {tmp, %r190}, %rd8; }
	xor.b32  	%r191, %r190, -136515619;
	mul.lo.s32 	%r192, %r191, -1703105765;
	add.s32 	%r193, %r189, %r192;
	add.s32 	%r194, %r193, 6615241;
	add.s32 	%r195, %r189, 123456789;
	st.global.v2.u32 	[%rd1], {%r194, %r195};
	xor.b32  	%r196, %r189, 362436069;
	add.s32 	%r197, %r192, 521288629;
	st.global.v2.u32 	[%rd1+8], {%r196, %r197};
	xor.b32  	%r198, %r192, 88675123;
	add.s32 	%r199, %r189, 5783321;
	st.global.v2.u32 	[%rd1+16], {%r198, %r199};
	@%p1 bra 	$L__BB0_42;
	cvt.s64.s32 	%rd18, %r1;
	mov.b32 	%r320, 0;
$L__BB0_2:
	and.b64  	%rd4, %rd18, 3;
	setp.eq.s64 	%p2, %rd4, 0;
	@%p2 bra 	$L__BB0_41;
	mul.wide.u32 	%rd12, %r320, 3200;
	mov.u64 	%rd13, precalc_xorwow_matrix;
	add.s64 	%rd5, %rd13, %rd12;
	cvt.u32.u64 	%r3, %rd4;
	mov.b32 	%r321, 0;
$L__BB0_4:
	mov.b32 	%r334, 0;
	mov.u32 	%r335, %r334;
	mov.u32 	%r336, %r334;
	mov.u32 	%r337, %r334;
	mov.u32 	%r338, %r334;
	mov.u32 	%r327, %r334;
$L__BB0_5:
	mul.wide.u32 	%rd14, %r327, 4;
	add.s64 	%rd15, %rd1, %rd14;
	ld.global.u32 	%r11, [%rd15+4];
	shl.b32 	%r12, %r327, 5;
	mov.b32 	%r333, 0;
$L__BB0_6:
	.pragma "nounroll";
	shr.u32 	%r204, %r11, %r333;
	and.b32  	%r205, %r204, 1;
	setp.eq.b32 	%p3, %r205, 1;
	not.pred 	%p4, %p3;
	add.s32 	%r206, %r12, %r333;
	mul.lo.s32 	%r207, %r206, 5;
	mul.wide.u32 	%rd16, %r207, 4;
	add.s64 	%rd6, %rd5, %rd16;
	@%p4 bra 	$L__BB0_8;
	ld.global.u32 	%r208, [%rd6];
	xor.b32  	%r338, %r338, %r208;
	ld.global.u32 	%r209, [%rd6+4];
	xor.b32  	%r337, %r337, %r209;
	ld.global.u32 	%r210, [%rd6+8];
	xor.b32  	%r336, %r336, %r210;
	ld.global.u32 	%r211, [%rd6+12];
	xor.b32  	%r335, %r335, %r211;
	ld.global.u32 	%r212, [%rd6+16];
	xor.b32  	%r334, %r334, %r212;
$L__BB0_8:
	and.b32  	%r214, %r204, 2;
	setp.eq.s32 	%p5, %r214, 0;
	@%p5 bra 	$L__BB0_10;
	ld.global.u32 	%r215, [%rd6+20];
	xor.b32  	%r338, %r338, %r215;
	ld.global.u32 	%r216, [%rd6+24];
	xor.b32  	%r337, %r337, %r216;
	ld.global.u32 	%r217, [%rd6+28];
	xor.b32  	%r336, %r336, %r217;
	ld.global.u32 	%r218, [%rd6+32];
	xor.b32  	%r335, %r335, %r218;
	ld.global.u32 	%r219, [%rd6+36];
	xor.b32  	%r334, %r334, %r219;
$L__BB0_10:
	and.b32  	%r221, %r204, 4;
	setp.eq.s32 	%p6, %r221, 0;
	@%p6 bra 	$L__BB0_12;
	ld.global.u32 	%r222, [%rd6+40];
	xor.b32  	%r338, %r338, %r222;
	ld.global.u32 	%r223, [%rd6+44];
	xor.b32  	%r337, %r337, %r223;
	ld.global.u32 	%r224, [%rd6+48];
	xor.b32  	%r336, %r336, %r224;
	ld.global.u32 	%r225, [%rd6+52];
	xor.b32  	%r335, %r335, %r225;
	ld.global.u32 	%r226, [%rd6+56];
	xor.b32  	%r334, %r334, %r226;
$L__BB0_12:
	and.b32  	%r228, %r204, 8;
	setp.eq.s32 	%p7, %r228, 0;
	@%p7 bra 	$L__BB0_14;
	ld.global.u32 	%r229, [%rd6+60];
	xor.b32  	%r338, %r338, %r229;
	ld.global.u32 	%r230, [%rd6+64];
	xor.b32  	%r337, %r337, %r230;
	ld.global.u32 	%r231, [%rd6+68];
	xor.b32  	%r336, %r336, %r231;
	ld.global.u32 	%r232, [%rd6+72];
	xor.b32  	%r335, %r335, %r232;
	ld.global.u32 	%r233, [%rd6+76];
	xor.b32  	%r334, %r334, %r233;
$L__BB0_14:
	and.b32  	%r235, %r204, 16;
	setp.eq.s32 	%p8, %r235, 0;
	@%p8 bra 	$L__BB0_16;
	ld.global.u32 	%r236, [%rd6+80];
	xor.b32  	%r338, %r338, %r236;
	ld.global.u32 	%r237, [%rd6+84];
	xor.b32  	%r337, %r337, %r237;
	ld.global.u32 	%r238, [%rd6+88];
	xor.b32  	%r336, %r336, %r238;
	ld.global.u32 	%r239, [%rd6+92];
	xor.b32  	%r335, %r335, %r239;
	ld.global.u32 	%r240, [%rd6+96];
	xor.b32  	%r334, %r334, %r240;
$L__BB0_16:
	and.b32  	%r242, %r204, 32;
	setp.eq.s32 	%p9, %r242, 0;
	@%p9 bra 	$L__BB0_18;
	ld.global.u32 	%r243, [%rd6+100];
	xor.b32  	%r338, %r338, %r243;
	ld.global.u32 	%r244, [%rd6+104];
	xor.b32  	%r337, %r337, %r244;
	ld.global.u32 	%r245, [%rd6+108];
	xor.b32  	%r336, %r336, %r245;
	ld.global.u32 	%r246, [%rd6+112];
	xor.b32  	%r335, %r335, %r246;
	ld.global.u32 	%r247, [%rd6+116];
	xor.b32  	%r334, %r334, %r247;
$L__BB0_18:
	and.b32  	%r249, %r204, 64;
	setp.eq.s32 	%p10, %r249, 0;
	@%p10 bra 	$L__BB0_20;
	ld.global.u32 	%r250, [%rd6+120];
	xor.b32  	%r338, %r338, %r250;
	ld.global.u32 	%r251, [%rd6+124];
	xor.b32  	%r337, %r337, %r251;
	ld.global.u32 	%r252, [%rd6+128];
	xor.b32  	%r336, %r336, %r252;
	ld.global.u32 	%r253, [%rd6+132];
	xor.b32  	%r335, %r335, %r253;
	ld.global.u32 	%r254, [%rd6+136];
	xor.b32  	%r334, %r334, %r254;
$L__BB0_20:
	and.b32  	%r256, %r204, 128;
	setp.eq.s32 	%p11, %r256, 0;
	@%p11 bra 	$L__BB0_22;
	ld.global.u32 	%r257, [%rd6+140];
	xor.b32  	%r338, %r338, %r257;
	ld.global.u32 	%r258, [%rd6+144];
	xor.b32  	%r337, %r337, %r258;
	ld.global.u32 	%r259, [%rd6+148];
	xor.b32  	%r336, %r336, %r259;
	ld.global.u32 	%r260, [%rd6+152];
	xor.b32  	%r335, %r335, %r260;
	ld.global.u32 	%r261, [%rd6+156];
	xor.b32  	%r334, %r334, %r261;
$L__BB0_22:
	and.b32  	%r263, %r204, 256;
	setp.eq.s32 	%p12, %r263, 0;
	@%p12 bra 	$L__BB0_24;
	ld.global.u32 	%r264, [%rd6+160];
	xor.b32  	%r338, %r338, %r264;
	ld.global.u32 	%r265, [%rd6+164];
	xor.b32  	%r337, %r337, %r265;
	ld.global.u32 	%r266, [%rd6+168];
	xor.b32  	%r336, %r336, %r266;
	ld.global.u32 	%r267, [%rd6+172];
	xor.b32  	%r335, %r335, %r267;
	ld.global.u32 	%r268, [%rd6+176];
	xor.b32  	%r334, %r334, %r268;
$L__BB0_24:
	and.b32  	%r270, %r204, 512;
	setp.eq.s32 	%p13, %r270, 0;
	@%p13 bra 	$L__BB0_26;
	ld.global.u32 	%r271, [%rd6+180];
	xor.b32  	%r338, %r338, %r271;
	ld.global.u32 	%r272, [%rd6+184];
	xor.b32  	%r337, %r337, %r272;
	ld.global.u32 	%r273, [%rd6+188];
	xor.b32  	%r336, %r336, %r273;
	ld.global.u32 	%r274, [%rd6+192];
	xor.b32  	%r335, %r335, %r274;
	ld.global.u32 	%r275, [%rd6+196];
	xor.b32  	%r334, %r334, %r275;
$L__BB0_26:
	and.b32  	%r277, %r204, 1024;
	setp.eq.s32 	%p14, %r277, 0;
	@%p14 bra 	$L__BB0_28;
	ld.global.u32 	%r278, [%rd6+200];
	xor.b32  	%r338, %r338, %r278;
	ld.global.u32 	%r279, [%rd6+204];
	xor.b32  	%r337, %r337, %r279;
	ld.global.u32 	%r280, [%rd6+208];
	xor.b32  	%r336, %r336, %r280;
	ld.global.u32 	%r281, [%rd6+212];
	xor.b32  	%r335, %r335, %r281;
	ld.global.u32 	%r282, [%rd6+216];
	xor.b32  	%r334, %r334, %r282;
$L__BB0_28:
	and.b32  	%r284, %r204, 2048;
	setp.eq.s32 	%p15, %r284, 0;
	@%p15 bra 	$L__BB0_30;
	ld.global.u32 	%r285, [%rd6+220];
	xor.b32  	%r338, %r338, %r285;
	ld.global.u32 	%r286, [%rd6+224];
	xor.b32  	%r337, %r337, %r286;
	ld.global.u32 	%r287, [%rd6+228];
	xor.b32  	%r336, %r336, %r287;
	ld.global.u32 	%r288, [%rd6+232];
	xor.b32  	%r335, %r335, %r288;
	ld.global.u32 	%r289, [%rd6+236];
	xor.b32  	%r334, %r334, %r289;
$L__BB0_30:
	and.b32  	%r291, %r204, 4096;
	setp.eq.s32 	%p16, %r291, 0;
	@%p16 bra 	$L__BB0_32;
	ld.global.u32 	%r292, [%rd6+240];
	xor.b32  	%r338, %r338, %r292;
	ld.global.u32 	%r293, [%rd6+244];
	xor.b32  	%r337, %r337, %r293;
	ld.global.u32 	%r294, [%rd6+248];
	xor.b32  	%r336, %r336, %r294;
	ld.global.u32 	%r295, [%rd6+252];
	xor.b32  	%r335, %r335, %r295;
	ld.global.u32 	%r296, [%rd6+256];
	xor.b32  	%r334, %r334, %r296;
$L__BB0_32:
	and.b32  	%r298, %r204, 8192;
	setp.eq.s32 	%p17, %r298, 0;
	@%p17 bra 	$L__BB0_34;
	ld.global.u32 	%r299, [%rd6+260];
	xor.b32  	%r338, %r338, %r299;
	ld.global.u32 	%r300, [%rd6+264];
	xor.b32  	%r337, %r337, %r300;
	ld.global.u32 	%r301, [%rd6+268];
	xor.b32  	%r336, %r336, %r301;
	ld.global.u32 	%r302, [%rd6+272];
	xor.b32  	%r335, %r335, %r302;
	ld.global.u32 	%r303, [%rd6+276];
	xor.b32  	%r334, %r334, %r303;
$L__BB0_34:
	and.b32  	%r305, %r204, 16384;
	setp.eq.s32 	%p18, %r305, 0;
	@%p18 bra 	$L__BB0_36;
	ld.global.u32 	%r306, [%rd6+280];
	xor.b32  	%r338, %r338, %r306;
	ld.global.u32 	%r307, [%rd6+284];
	xor.b32  	%r337, %r337, %r307;
	ld.global.u32 	%r308, [%rd6+288];
	xor.b32  	%r336, %r336, %r308;
	ld.global.u32 	%r309, [%rd6+292];
	xor.b32  	%r335, %r335, %r309;
	ld.global.u32 	%r310, [%rd6+296];
	xor.b32  	%r334, %r334, %r310;
$L__BB0_36:
	and.b32  	%r312, %r204, 32768;
	setp.eq.s32 	%p19, %r312, 0;
	@%p19 bra 	$L__BB0_38;
	ld.global.u32 	%r313, [%rd6+300];
	xor.b32  	%r338, %r338, %r313;
	ld.global.u32 	%r314, [%rd6+304];
	xor.b32  	%r337, %r337, %r314;
	ld.global.u32 	%r315, [%rd6+308];
	xor.b32  	%r336, %r336, %r315;
	ld.global.u32 	%r316, [%rd6+312];
	xor.b32  	%r335, %r335, %r316;
	ld.global.u32 	%r317, [%rd6+316];
	xor.b32  	%r334, %r334, %r317;
$L__BB0_38:
	add.s32 	%r333, %r333, 16;
	setp.ne.s32 	%p20, %r333, 32;
	@%p20 bra 	$L__BB0_6;
	mad.lo.s32 	%r318, %r327, -31, %r12;
	add.s32 	%r327, %r318, 1;
	setp.ne.s32 	%p21, %r327, 5;
	@%p21 bra 	$L__BB0_5;
	st.global.u32 	[%rd1+4], %r338;
	st.global.u32 	[%rd1+8], %r337;
	st.global.u32 	[%rd1+12], %r336;
	st.global.u32 	[%rd1+16], %r335;
	st.global.u32 	[%rd1+20], %r334;
	add.s32 	%r321, %r321, 1;
	setp.lt.u32 	%p22, %r321, %r3;
	@%p22 bra 	$L__BB0_4;
$L__BB0_41:
	shr.u64 	%rd7, %rd18, 2;
	add.s32 	%r320, %r320, 1;
	setp.gt.u64 	%p23, %rd18, 3;
	mov.u64 	%rd18, %rd7;
	@%p23 bra 	$L__BB0_2;
$L__BB0_42:
	mov.b32 	%r319, 0;
	st.global.v2.u32 	[%rd1+24], {%r319, %r319};
	st.global.u32 	[%rd1+32], %r319;
	mov.b64 	%rd17, 0;
	st.global.u64 	[%rd1+40], %rd17;
	ret;

}
	// .globl	_Z7halfSumiPlS_
.visible .entry _Z7halfSumiPlS_(
	.param .u32 _Z7halfSumiPlS__param_0,
	.param .u64 .ptr .align 1 _Z7halfSumiPlS__param_1,
	.param .u64 .ptr .align 1 _Z7halfSumiPlS__param_2
)
{
	.reg .pred 	%p<3>;
	.reg .b32 	%r<9>;
	.reg .b64 	%rd<17>;

	ld.param.u32 	%r3, [_Z7halfSumiPlS__param_0];
	ld.param.u64 	%rd3, [_Z7halfSumiPlS__param_1];
	ld.param.u64 	%rd4, [_Z7halfSumiPlS__param_2];
	cvta.to.global.u64 	%rd1, %rd4;
	cvta.to.global.u64 	%rd2, %rd3;
	mov.u32 	%r4, %ntid.x;
	mov.u32 	%r5, %ctaid.x;
	mov.u32 	%r6, %tid.x;
	mad.lo.s32 	%r7, %r4, %r5, %r6;
	add.s32 	%r1, %r7, 1;
	shl.b32 	%r2, %r1, 1;
	setp.gt.s32 	%p1, %r2, %r3;
	@%p1 bra 	$L__BB1_2;
	mul.wide.s32 	%rd5, %r2, 8;
	add.s64 	%rd6, %rd2, %rd5;
	ld.global.u64 	%rd7, [%rd6+-8];
	ld.global.u64 	%rd8, [%rd6];
	add.s64 	%rd9, %rd8, %rd7;
	mul.wide.s32 	%rd10, %r1, 8;
	add.s64 	%rd11, %rd1, %rd10;
	st.global.u64 	[%rd11], %rd9;
	bra.uni 	$L__BB1_4;
$L__BB1_2:
	add.s32 	%r8, %r3, 1;
	setp.ne.s32 	%p2, %r2, %r8;
	@%p2 bra 	$L__BB1_4;
	mul.wide.s32 	%rd12, %r2, 8;
	add.s64 	%rd13, %rd2, %rd12;
	ld.global.u64 	%rd14, [%rd13+-8];
	mul.wide.s32 	%rd15, %r1, 8;
	add.s64 	%rd16, %rd1, %rd15;
	st.global.u64 	[%rd16], %rd14;
$L__BB1_4:
	ret;

}
	// .globl	_Z8halfSum2iPiPl
.visible .entry _Z8halfSum2iPiPl(
	.param .u32 _Z8halfSum2iPiPl_param_0,
	.param .u64 .ptr .align 1 _Z8halfSum2iPiPl_param_1,
	.param .u64 .ptr .align 1 _Z8halfSum2iPiPl_param_2
)
{
	.reg .pred 	%p<3>;
	.reg .b32 	%r<12>;
	.reg .b64 	%rd<15>;

	ld.param.u32 	%r3, [_Z8halfSum2iPiPl_param_0];
	ld.param.u64 	%rd3, [_Z8halfSum2iPiPl_param_1];
	ld.param.u64 	%rd4, [_Z8halfSum2iPiPl_param_2];
	cvta.to.global.u64 	%rd1, %rd4;
	cvta.to.global.u64 	%rd2, %rd3;
	mov.u32 	%r4, %ntid.x;
	mov.u32 	%r5, %ctaid.x;
	mov.u32 	%r6, %tid.x;
	mad.lo.s32 	%r7, %r4, %r5, %r6;
	add.s32 	%r1, %r7, 1;
	shl.b32 	%r2, %r1, 1;
	setp.gt.s32 	%p1, %r2, %r3;
	@%p1 bra 	$L__BB2_2;
	mul.wide.s32 	%rd5, %r2, 4;
	add.s64 	%rd6, %rd2, %rd5;
	ld.global.u32 	%r8, [%rd6+-4];
	ld.global.u32 	%r9, [%rd6];
	add.s32 	%r10, %r9, %r8;
	cvt.s64.s32 	%rd7, %r10;
	mul.wide.s32 	%rd8, %r1, 8;
	add.s64 	%rd9, %rd1, %rd8;
	st.global.u64 	[%rd9], %rd7;
	bra.uni 	$L__BB2_4;
$L__BB2_2:
	add.s32 	%r11, %r3, 1;
	setp.ne.s32 	%p2, %r2, %r11;
	@%p2 bra 	$L__BB2_4;
	mul.wide.s32 	%rd10, %r2, 4;
	add.s64 	%rd11, %rd2, %rd10;
	ld.global.s32 	%rd12, [%rd11+-4];
	mul.wide.s32 	%rd13, %r1, 8;
	add.s64 	%rd14, %rd1, %rd13;
	st.global.u64 	[%rd14], %rd12;
$L__BB2_4:
	ret;

}
	// .globl	_Z6getADGidPdPlPiP17curandStateXORWOWiS1_S1_S1_
.visible .entry _Z6getADGidPdPlPiP17curandStateXORWOWiS1_S1_S1_(
	.param .u32 _Z6getADGidPdPlPiP17curandStateXORWOWiS1_S1_S1__param_0,
	.param .f64 _Z6getADGidPdPlPiP17curandStateXORWOWiS1_S1_S1__param_1,
	.param .u64 .ptr .align 1 _Z6getADGidPdPlPiP17curandStateXORWOWiS1_S1_S1__param_2,
	.param .u64 .ptr .align 1 _Z6getADGidPdPlPiP17curandStateXORWOWiS1_S1_S1__param_3,
	.param .u64 .ptr .align 1 _Z6getADGidPdPlPiP17curandStateXORWOWiS1_S1_S1__param_4,
	.param .u64 .ptr .align 1 _Z6getADGidPdPlPiP17curandStateXORWOWiS1_S1_S1__param_5,
	.param .u32 _Z6getADGidPdPlPiP17curandStateXORWOWiS1_S1_S1__param_6,
	.param .u64 .ptr .align 1 _Z6getADGidPdPlPiP17curandStateXORWOWiS1_S1_S1__param_7,
	.param .u64 .ptr .align 1 _Z6getADGidPdPlPiP17curandStateXORWOWiS1_S1_S1__param_8,
	.param .u64 .ptr .align 1 _Z6getADGidPdPlPiP17curandStateXORWOWiS1_S1_S1__param_9
)
{
	.reg .pred 	%p<8>;
	.reg .b32 	%r<33>;
	.reg .b32 	%f<3>;
	.reg .b64 	%rd<33>;
	.reg .b64 	%fd<10>;

	ld.param.u32 	%r7, [_Z6getADGidPdPlPiP17curandStateXORWOWiS1_S1_S1__param_0];
	ld.param.f64 	%fd1, [_Z6getADGidPdPlPiP17curandStateXORWOWiS1_S1_S1__param_1];
	ld.param.u64 	%rd12, [_Z6getADGidPdPlPiP17curandStateXORWOWiS1_S1_S1__param_2];
	ld.param.u64 	%rd13, [_Z6getADGidPdPlPiP17curandStateXORWOWiS1_S1_S1__param_3];
	ld.param.u64 	%rd7, [_Z6getADGidPdPlPiP17curandStateXORWOWiS1_S1_S1__param_4];
	ld.param.u64 	%rd8, [_Z6getADGidPdPlPiP17curandStateXORWOWiS1_S1_S1__param_5];
	ld.param.u32 	%r6, [_Z6getADGidPdPlPiP17curandStateXORWOWiS1_S1_S1__param_6];
	ld.param.u64 	%rd9, [_Z6getADGidPdPlPiP17curandStateXORWOWiS1_S1_S1__param_7];
	ld.param.u64 	%rd10, [_Z6getADGidPdPlPiP17curandStateXORWOWiS1_S1_S1__param_8];
	ld.param.u64 	%rd11, [_Z6getADGidPdPlPiP17curandStateXORWOWiS1_S1_S1__param_9];
	cvta.to.global.u64 	%rd1, %rd13;
	cvta.to.global.u64 	%rd2, %rd12;
	mov.u32 	%r8, %ntid.x;
	mov.u32 	%r9, %ctaid.x;
	mov.u32 	%r10, %tid.x;
	mad.lo.s32 	%r1, %r8, %r9, %r10;
	add.s32 	%r2, %r1, 1;
	setp.gt.s32 	%p1, %r2, %r7;
	setp.gt.u32 	%p2, %r1, 2147483646;
	or.pred  	%p3, %p2, %p1;
	@%p3 bra 	$L__BB3_6;
	mul.wide.u32 	%rd14, %r2, 8;
	add.s64 	%rd3, %rd1, %rd14;
	ld.global.u64 	%rd15, [%rd3];
	setp.ne.s64 	%p4, %rd15, 0;
	@%p4 bra 	$L__BB3_6;
	ld.global.f64 	%fd2, [%rd2];
	cvta.to.global.u64 	%rd16, %rd7;
	mul.wide.u32 	%rd17, %r2, 4;
	add.s64 	%rd18, %rd16, %rd17;
	ld.global.u32 	%r11, [%rd18];
	cvt.rn.f64.s32 	%fd3, %r11;
	add.f64 	%fd4, %fd1, 0d3FF0000000000000;
	mul.f64 	%fd5, %fd4, %fd2;
	setp.ltu.f64 	%p5, %fd5, %fd3;
	@%p5 bra 	$L__BB3_6;
	cvta.to.global.u64 	%rd19, %rd10;
	cvta.to.global.u64 	%rd20, %rd8;
	mul.wide.u32 	%rd21, %r1, 48;
	add.s64 	%rd22, %rd20, %rd21;
	ld.global.v2.u32 	{%r12, %r13}, [%rd22];
	shr.u32 	%r14, %r13, 2;
	xor.b32  	%r15, %r14, %r13;
	ld.global.v2.u32 	{%r16, %r17}, [%rd22+8];
	ld.global.v2.u32 	{%r18, %r19}, [%rd22+16];
	st.global.v2.u32 	[%rd22+8], {%r17, %r18};
	shl.b32 	%r20, %r19, 4;
	shl.b32 	%r21, %r15, 1;
	xor.b32  	%r22, %r21, %r20;
	xor.b32  	%r23, %r22, %r15;
	xor.b32  	%r24, %r23, %r19;
	st.global.v2.u32 	[%rd22+16], {%r19, %r24};
	add.s32 	%r25, %r12, 362437;
	st.global.v2.u32 	[%rd22], {%r25, %r16};
	add.s32 	%r26, %r24, %r25;
	cvt.rn.f32.u32 	%f1, %r26;
	fma.rn.f32 	%f2, %f1, 0f2F800000, 0f2F000000;
	cvt.f64.f32 	%fd6, %f2;
	cvt.s64.s32 	%rd23, %r6;
	mul.lo.s64 	%rd24, %rd23, 10000000000000000;
	cvt.rn.f64.s64 	%fd7, %rd24;
	fma.rn.f64 	%fd8, %fd6, 0d430C6BF526340008, %fd7;
	cvt.rzi.f64.f64 	%fd9, %fd8;
	cvt.rzi.s64.f64 	%rd25, %fd9;
	st.global.u64 	[%rd3], %rd25;
	atom.global.add.u32 	%r27, [%rd1], 1;
	add.s64 	%rd27, %rd19, %rd17;
	ld.global.u32 	%r32, [%rd27];
	mul.wide.u32 	%rd28, %r1, 4;
	add.s64 	%rd4, %rd19, %rd28;
	ld.global.u32 	%r28, [%rd4+8];
	setp.ge.s32 	%p6, %r32, %r28;
	@%p6 bra 	$L__BB3_6;
	cvta.to.global.u64 	%rd5, %rd11;
	cvta.to.global.u64 	%rd6, %rd9;
$L__BB3_5:
	mul.wide.s32 	%rd29, %r32, 4;
	add.s64 	%rd30, %rd5, %rd29;
	ld.global.u32 	%r29, [%rd30];
	mul.wide.s32 	%rd31, %r29, 4;
	add.s64 	%rd32, %rd6, %rd31;
	atom.global.add.u32 	%r30, [%rd32], -1;
	add.s32 	%r32, %r32, 1;
	ld.global.u32 	%r31, [%rd4+8];
	setp.lt.s32 	%p7, %r32, %r31;
	@%p7 bra 	$L__BB3_5;
$L__BB3_6:
	ret;

}
	// .globl	_Z12updateDegreePlPiS0_i
.visible .entry _Z12updateDegreePlPiS0_i(
	.param .u64 .ptr .align 1 _Z12updateDegreePlPiS0_i_param_0,
	.param .u64 .ptr .align 1 _Z12updateDegreePlPiS0_i_param_1,
	.param .u64 .ptr .align 1 _Z12updateDegreePlPiS0_i_param_2,
	.param .u32 _Z12updateDegreePlPiS0_i_param_3
)
{
	.reg .pred 	%p<5>;
	.reg .b32 	%r<11>;
	.reg .b64 	%rd<14>;

	ld.param.u64 	%rd1, [_Z12updateDegreePlPiS0_i_param_0];
	ld.param.u64 	%rd2, [_Z12updateDegreePlPiS0_i_param_1];
	ld.param.u64 	%rd3, [_Z12updateDegreePlPiS0_i_param_2];
	ld.param.u32 	%r4, [_Z12updateDegreePlPiS0_i_param_3];
	mov.u32 	%r5, %ntid.x;
	mov.u32 	%r6, %ctaid.x;
	mov.u32 	%r7, %tid.x;
	mad.lo.s32 	%r8, %r5, %r6, %r7;
	add.s32 	%r1, %r8, 1;
	setp.gt.s32 	%p1, %r1, %r4;
	setp.gt.u32 	%p2, %r8, 2147483646;
	or.pred  	%p3, %p2, %p1;
	@%p3 bra 	$L__BB4_4;
	cvta.to.global.u64 	%rd4, %rd1;
	mul.wide.u32 	%rd5, %r1, 8;
	add.s64 	%rd6, %rd4, %rd5;
	ld.global.u64 	%rd7, [%rd6];
	setp.ne.s64 	%p4, %rd7, 0;
	mov.b32 	%r10, 0;
	@%p4 bra 	$L__BB4_3;
	cvta.to.global.u64 	%rd8, %rd3;
	mul.wide.u32 	%rd9, %r1, 4;
	add.s64 	%rd10, %rd8, %rd9;
	ld.global.u32 	%r10, [%rd10];
$L__BB4_3:
	cvta.to.global.u64 	%rd11, %rd2;
	mul.wide.u32 	%rd12, %r1, 4;
	add.s64 	%rd13, %rd11, %rd12;
	st.global.u32 	[%rd13], %r10;
$L__BB4_4:
	ret;

}
	// .globl	_Z5jpadgPiS_PlS_ii
.visible .entry _Z5jpadgPiS_PlS_ii(
	.param .u64 .ptr .align 1 _Z5jpadgPiS_PlS_ii_param_0,
	.param .u64 .ptr .align 1 _Z5jpadgPiS_PlS_ii_param_1,
	.param .u64 .ptr .align 1 _Z5jpadgPiS_PlS_ii_param_2,
	.param .u64 .ptr .align 1 _Z5jpadgPiS_PlS_ii_param_3,
	.param .u32 _Z5jpadgPiS_PlS_ii_param_4,
	.param .u32 _Z5jpadgPiS_PlS_ii_param_5
)
{
	.reg .pred 	%p<16>;
	.reg .b16 	%rs<4>;
	.reg .b32 	%r<36>;
	.reg .b64 	%rd<43>;

	ld.param.u64 	%rd12, [_Z5jpadgPiS_PlS_ii_param_0];
	ld.param.u64 	%rd13, [_Z5jpadgPiS_PlS_ii_param_1];
	ld.param.u64 	%rd14, [_Z5jpadgPiS_PlS_ii_param_2];
	ld.param.u64 	%rd15, [_Z5jpadgPiS_PlS_ii_param_3];
	ld.param.u32 	%r20, [_Z5jpadgPiS_PlS_ii_param_5];
	cvta.to.global.u64 	%rd1, %rd14;
	cvta.to.global.u64 	%rd2, %rd15;
	mov.u32 	%r21, %ntid.x;
	mov.u32 	%r22, %ctaid.x;
	mov.u32 	%r23, %tid.x;
	mad.lo.s32 	%r1, %r21, %r22, %r23;
	add.s32 	%r2, %r1, 1;
	setp.gt.s32 	%p1, %r2, %r20;
	setp.gt.u32 	%p2, %r1, 2147483646;
	or.pred  	%p3, %p2, %p1;
	@%p3 bra 	$L__BB5_21;
	mul.wide.u32 	%rd16, %r2, 4;
	add.s64 	%rd3, %rd2, %rd16;
	ld.global.u32 	%r24, [%rd3];
	setp.ne.s32 	%p4, %r24, 0;
	@%p4 bra 	$L__BB5_21;
	cvta.to.global.u64 	%rd17, %rd12;
	mul.wide.u32 	%rd18, %r1, 4;
	add.s64 	%rd4, %rd17, %rd18;
	ld.global.u32 	%r3, [%rd4+8];
	add.s64 	%rd5, %rd17, %rd16;
	ld.global.u32 	%r4, [%rd5];
	sub.s32 	%r5, %r3, %r4;
	add.s32 	%r25, %r5, 2;
	cvt.s64.s32 	%rd6, %r25;
	{ // callseq 0, 0
	.param .b64 param0;
	st.param.b64 	[param0], %rd6;
	.param .b64 retval0;
	call.uni (retval0), 
	malloc, 
	(
	param0
	);
	ld.param.b64 	%rd20, [retval0];
	} // callseq 0
	setp.eq.s32 	%p5, %r25, 0;
	@%p5 bra 	$L__BB5_5;
	mov.b64 	%rd42, 0;
$L__BB5_4:
	add.s64 	%rd22, %rd20, %rd42;
	mov.b16 	%rs1, 0;
	st.u8 	[%rd22], %rs1;
	add.s64 	%rd42, %rd42, 1;
	setp.lt.u64 	%p6, %rd42, %rd6;
	@%p6 bra 	$L__BB5_4;
$L__BB5_5:
	ld.global.u32 	%r32, [%rd5];
	ld.global.u32 	%r33, [%rd4+8];
	setp.ge.s32 	%p7, %r32, %r33;
	@%p7 bra 	$L__BB5_10;
	mul.wide.u32 	%rd23, %r2, 8;
	add.s64 	%rd10, %rd1, %rd23;
	add.s32 	%r8, %r5, 1;
	cvta.to.global.u64 	%rd11, %rd13;
$L__BB5_7:
	mul.wide.s32 	%rd24, %r32, 4;
	add.s64 	%rd25, %rd11, %rd24;
	ld.global.u32 	%r12, [%rd25];
	mul.wide.s32 	%rd26, %r12, 8;
	add.s64 	%rd27, %rd1, %rd26;
	ld.global.u64 	%rd28, [%rd27];
	ld.global.u64 	%rd29, [%rd10];
	setp.le.s64 	%p8, %rd28, %rd29;
	@%p8 bra 	$L__BB5_16;
	mul.wide.s32 	%rd30, %r12, 4;
	add.s64 	%rd31, %rd2, %rd30;
	ld.global.u32 	%r13, [%rd31];
	setp.ne.s32 	%p9, %r13, 0;
	@%p9 bra 	$L__BB5_14;
	{ // callseq 4, 0
	.param .b64 param0;
	st.param.b64 	[param0], %rd20;
	call.uni 
	free, 
	(
	param0
	);
	} // callseq 4
	mov.b32 	%r35, 0;
	bra.uni 	$L__BB5_19;
$L__BB5_10:
	setp.lt.s32 	%p12, %r5, 0;
	@%p12 bra 	$L__BB5_18;
	mov.b32 	%r35, 1;
$L__BB5_12:
	cvt.u64.u32 	%rd34, %r35;
	add.s64 	%rd35, %rd20, %rd34;
	ld.u8 	%rs3, [%rd35];
	setp.ne.s16 	%p13, %rs3, 0;
	@%p13 bra 	$L__BB5_17;
	{ // callseq 1, 0
	.param .b64 param0;
	st.param.b64 	[param0], %rd20;
	call.uni 
	free, 
	(
	param0
	);
	} // callseq 1
	bra.uni 	$L__BB5_19;
$L__BB5_14:
	setp.gt.s32 	%p10, %r13, %r8;
	@%p10 bra 	$L__BB5_16;
	cvt.s64.s32 	%rd32, %r13;
	add.s64 	%rd33, %rd20, %rd32;
	mov.b16 	%rs2, 1;
	st.u8 	[%rd33], %rs2;
	ld.global.u32 	%r33, [%rd4+8];
$L__BB5_16:
	add.s32 	%r32, %r32, 1;
	setp.lt.s32 	%p11, %r32, %r33;
	@%p11 bra 	$L__BB5_7;
	bra.uni 	$L__BB5_10;
$L__BB5_17:
	add.s32 	%r35, %r35, 1;
	setp.ne.s32 	%p14, %r35, %r25;
	@%p14 bra 	$L__BB5_12;
$L__BB5_18:
	{ // callseq 2, 0
	.param .b64 param0;
	st.param.b64 	[param0], %rd20;
	call.uni 
	free, 
	(
	param0
	);
	} // callseq 2
	mov.u64 	%rd36, $str;
	cvta.global.u64 	%rd37, %rd36;
	mov.u64 	%rd38, $str$1;
	cvta.global.u64 	%rd39, %rd38;
	mov.u64 	%rd40, __unnamed_1;
	cvta.global.u64 	%rd41, %rd40;
	{ // callseq 3, 0
	.param .b64 param0;
	st.param.b64 	[param0], %rd37;
	.param .b64 param1;
	st.param.b64 	[param1], %rd39;
	.param .b32 param2;
	st.param.b32 	[param2], 316;
	.param .b64 param3;
	st.param.b64 	[param3], %rd41;
	.param .b64 param4;
	st.param.b64 	[param4], 1;
	call.uni 
	__assertfail, 
	(
	param0, 
	param1, 
	param2, 
	param3, 
	param4
	);
	} // callseq 3
	mov.b32 	%r35, 0;
$L__BB5_19:
	st.global.u32 	[%rd3], %r35;
	setp.eq.s32 	%p15, %r35, 0;
	@%p15 bra 	$L__BB5_21;
	atom.global.add.u32 	%r30, [%rd2], 1;
$L__BB5_21:
	ret;

}
	// .globl	_Z9getDegreePiS_i
.visible .entry _Z9getDegreePiS_i(
	.param .u64 .ptr .align 1 _Z9getDegreePiS_i_param_0,
	.param .u64 .ptr .align 1 _Z9getDegreePiS_i_param_1,
	.param .u32 _Z9getDegreePiS_i_param_2
)
{
	.reg .pred 	%p<4>;
	.reg .b32 	%r<10>;
	.reg .b64 	%rd<10>;

	ld.param.u64 	%rd1, [_Z9getDegreePiS_i_param_0];
	ld.param.u64 	%rd2, [_Z9getDegreePiS_i_param_1];
	ld.param.u32 	%r3, [_Z9getDegreePiS_i_param_2];
	mov.u32 	%r4, %ctaid.x;
	mov.u32 	%r5, %ntid.x;
	mov.u32 	%r6, %tid.x;
	mad.lo.s32 	%r1, %r4, %r5, %r6;
	add.s32 	%r2, %r1, 1;
	setp.gt.s32 	%p1, %r2, %r3;
	setp.gt.u32 	%p2, %r1, 2147483646;
	or.pred  	%p3, %p2, %p1;
	@%p3 bra 	$L__BB6_2;
	cvta.to.global.u64 	%rd3, %rd1;
	cvta.to.global.u64 	%rd4, %rd2;
	mul.wide.u32 	%rd5, %r1, 4;
	add.s64 	%rd6, %rd3, %rd5;
	ld.global.u32 	%r7, [%rd6+8];
	mul.wide.u32 	%rd7, %r2, 4;
	add.s64 	%rd8, %rd3, %rd7;
	ld.global.u32 	%r8, [%rd8];
	sub.s32 	%r9, %r7, %r8;
	add.s64 	%rd9, %rd4, %rd7;
	st.global.u32 	[%rd9], %r9;
$L__BB6_2:
	ret;

}


// ===== COMPILED SASS (sm_100) =====

	.target	sm_100

	.elftype	@"ET_EXEC"


//--------------------- .note.nv.tkinfo           --------------------------
	.section	.note.nv.tkinfo,"",@"SHT_NOTE"
	.sectionflags	@"SHF_NOTE_NV_TKINFO"
	.tkinfo
        /*0018*/ 	.word	0x00000002
        /*0030*/ 	.string	""
        /*0030*/ 	.string	"ptxas"
        /*0030*/ 	.string	"Cuda compilation tools, release 13.0, V13.0.88"
        /*0030*/ 	.string	"Build cuda_13.0.r13.0/compiler.36424714_0"
        /*0030*/ 	.string	"-arch sm_100 -m 64 "



//--------------------- .note.nv.cuinfo           --------------------------
	.section	.note.nv.cuinfo,"",@"SHT_NOTE"
	.sectionflags	@"SHF_NOTE_NV_CUINFO"
        /*0018*/ 	.short	0x0002
        /*001a*/ 	.short	0x0064
        /*001c*/ 	.short	0x0082
	.zero		2


//--------------------- .nv.info                  --------------------------
	.section	.nv.info,"",@"SHT_CUDA_INFO"
	.align	4


	//----- nvinfo : EIATTR_REGCOUNT
	.align		4
        /*0000*/ 	.byte	0x04, 0x2f
        /*0002*/ 	.short	(.L_13 - .L_12)
	.align		4
.L_12:
        /*0004*/ 	.word	index@(_Z12setup_kernelP17curandStateXORWOW)
        /*0008*/ 	.word	0x0000001f


	//----- nvinfo : EIATTR_FRAME_SIZE
	.align		4
.L_13:
        /*000c*/ 	.byte	0x04, 0x11
        /*000e*/ 	.short	(.L_15 - .L_14)
	.align		4
.L_14:
        /*0010*/ 	.word	index@(_Z12setup_kernelP17curandStateXORWOW)
        /*0014*/ 	.word	0x00000000


	//----- nvinfo : EIATTR_REGCOUNT
	.align		4
.L_15:
        /*0018*/ 	.byte	0x04, 0x2f
        /*001a*/ 	.short	(.L_17 - .L_16)
	.align		4
.L_16:
        /*001c*/ 	.word	index@(_Z7halfSumiPlS_)
        /*0020*/ 	.word	0x0000000e


	//----- nvinfo : EIATTR_FRAME_SIZE
	.align		4
.L_17:
        /*0024*/ 	.byte	0x04, 0x11
        /*0026*/ 	.short	(.L_19 - .L_18)
	.align		4
.L_18:
        /*0028*/ 	.word	index@(_Z7halfSumiPlS_)
        /*002c*/ 	.word	0x00000000


	//----- nvinfo : EIATTR_REGCOUNT
	.align		4
.L_19:
        /*0030*/ 	.byte	0x04, 0x2f
        /*0032*/ 	.short	(.L_21 - .L_20)
	.align		4
.L_20:
        /*0034*/ 	.word	index@(_Z8halfSum2iPiPl)
        /*0038*/ 	.word	0x0000000c


	//----- nvinfo : EIATTR_FRAME_SIZE
	.align		4
.L_21:
        /*003c*/ 	.byte	0x04, 0x11
        /*003e*/ 	.short	(.L_23 - .L_22)
	.align		4
.L_22:
        /*0040*/ 	.word	index@(_Z8halfSum2iPiPl)
        /*0044*/ 	.word	0x00000000


	//----- nvinfo : EIATTR_REGCOUNT
	.align		4
.L_23:
        /*0048*/ 	.byte	0x04, 0x2f
        /*004a*/ 	.short	(.L_25 - .L_24)
	.align		4
.L_24:
        /*004c*/ 	.word	index@(_Z6getADGidPdPlPiP17curandStateXORWOWiS1_S1_S1_)
        /*0050*/ 	.word	0x0000001c


	//----- nvinfo : EIATTR_FRAME_SIZE
	.align		4
.L_25:
        /*0054*/ 	.byte	0x04, 0x11
        /*0056*/ 	.short	(.L_27 - .L_26)
	.align		4
.L_26:
        /*0058*/ 	.word	index@(_Z6getADGidPdPlPiP17curandStateXORWOWiS1_S1_S1_)
        /*005c*/ 	.word	0x00000000


	//----- nvinfo : EIATTR_REGCOUNT
	.align		4
.L_27:
        /*0060*/ 	.byte	0x04, 0x2f
        /*0062*/ 	.short	(.L_29 - .L_28)
	.align		4
.L_28:
        /*0064*/ 	.word	index@(_Z12updateDegreePlPiS0_i)
        /*0068*/ 	.word	0x0000000c


	//----- nvinfo : EIATTR_FRAME_SIZE
	.align		4
.L_29:
        /*006c*/ 	.byte	0x04, 0x11
        /*006e*/ 	.short	(.L_31 - .L_30)
	.align		4
.L_30:
        /*0070*/ 	.word	index@(_Z12updateDegreePlPiS0_i)
        /*0074*/ 	.word	0x00000000


	//----- nvinfo : EIATTR_REGCOUNT
	.align		4
.L_31:
        /*0078*/ 	.byte	0x04, 0x2f
        /*007a*/ 	.short	(.L_33 - .L_32)
	.align		4
.L_32:
        /*007c*/ 	.word	index@(_Z5jpadgPiS_PlS_ii)
        /*0080*/ 	.word	0x0000001e


	//----- nvinfo : EIATTR_FRAME_SIZE
	.align		4
.L_33:
        /*0084*/ 	.byte	0x04, 0x11
        /*0086*/ 	.short	(.L_35 - .L_34)
	.align		4
.L_34:
        /*0088*/ 	.word	index@(_Z5jpadgPiS_PlS_ii)
        /*008c*/ 	.word	0x00000000


	//----- nvinfo : EIATTR_REGCOUNT
	.align		4
.L_35:
        /*0090*/ 	.byte	0x04, 0x2f
        /*0092*/ 	.short	(.L_37 - .L_36)
	.align		4
.L_36:
        /*0094*/ 	.word	index@(_Z9getDegreePiS_i)
        /*0098*/ 	.word	0x0000000c


	//----- nvinfo : EIATTR_FRAME_SIZE
	.align		4
.L_37:
        /*009c*/ 	.byte	0x04, 0x11
        /*009e*/ 	.short	(.L_39 - .L_38)
	.align		4
.L_38:
        /*00a0*/ 	.word	index@(_Z9getDegreePiS_i)
        /*00a4*/ 	.word	0x00000000


	//----- nvinfo : EIATTR_MIN_STACK_SIZE
	.align		4
.L_39:
        /*00a8*/ 	.byte	0x04, 0x12
        /*00aa*/ 	.short	(.L_41 - .L_40)
	.align		4
.L_40:
        /*00ac*/ 	.word	index@(_Z9getDegreePiS_i)
        /*00b0*/ 	.word	0x00000000


	//----- nvinfo : EIATTR_MIN_STACK_SIZE
	.align		4
.L_41:
        /*00b4*/ 	.byte	0x04, 0x12
        /*00b6*/ 	.short	(.L_43 - .L_42)
	.align		4
.L_42:
        /*00b8*/ 	.word	index@(_Z5jpadgPiS_PlS_ii)
        /*00bc*/ 	.word	0x00000000


	//----- nvinfo : EIATTR_MIN_STACK_SIZE
	.align		4
.L_43:
        /*00c0*/ 	.byte	0x04, 0x12
        /*00c2*/ 	.short	(.L_45 - .L_44)
	.align		4
.L_44:
        /*00c4*/ 	.word	index@(_Z12updateDegreePlPiS0_i)
        /*00c8*/ 	.word	0x00000000


	//----- nvinfo : EIATTR_MIN_STACK_SIZE
	.align		4
.L_45:
        /*00cc*/ 	.byte	0x04, 0x12
        /*00ce*/ 	.short	(.L_47 - .L_46)
	.align		4
.L_46:
        /*00d0*/ 	.word	index@(_Z6getADGidPdPlPiP17curandStateXORWOWiS1_S1_S1_)
        /*00d4*/ 	.word	0x00000000


	//----- nvinfo : EIATTR_MIN_STACK_SIZE
	.align		4
.L_47:
        /*00d8*/ 	.byte	0x04, 0x12
        /*00da*/ 	.short	(.L_49 - .L_48)
	.align		4
.L_48:
        /*00dc*/ 	.word	index@(_Z8halfSum2iPiPl)
        /*00e0*/ 	.word	0x00000000


	//----- nvinfo : EIATTR_MIN_STACK_SIZE
	.align		4
.L_49:
        /*00e4*/ 	.byte	0x04, 0x12
        /*00e6*/ 	.short	(.L_51 - .L_50)
	.align		4
.L_50:
        /*00e8*/ 	.word	index@(_Z7halfSumiPlS_)
        /*00ec*/ 	.word	0x00000000


	//----- nvinfo : EIATTR_MIN_STACK_SIZE
	.align		4
.L_51:
        /*00f0*/ 	.byte	0x04, 0x12
        /*00f2*/ 	.short	(.L_53 - .L_52)
	.align		4
.L_52:
        /*00f4*/ 	.word	index@(_Z12setup_kernelP17curandStateXORWOW)
        /*00f8*/ 	.word	0x00000000
.L_53:


//--------------------- .nv.compat                --------------------------
	.section	.nv.compat,"",@"SHT_CUDA_COMPAT_INFO"
	.align	4
        /*0000*/ 	.byte	0x02, 0x09, 0x00, 0x00, 0x02, 0x02, 0x01, 0x00, 0x02, 0x05, 0x05, 0x00, 0x03, 0x07, 0x01, 0x01
        /*0010*/ 	.byte	0x02, 0x03, 0x00, 0x00, 0x02, 0x06, 0x01, 0x00, 0x04, 0x0b, 0x08, 0x00, 0x01, 0x00, 0x00, 0x00
        /*0020*/ 	.byte	0x00, 0x00, 0x00, 0x00


//--------------------- .nv.info._Z9getDegreePiS_i --------------------------
	.section	.nv.info._Z9getDegreePiS_i,"",@"SHT_CUDA_INFO"
	.sectionflags	@""
	.align	4


	//----- nvinfo : EIATTR_CUDA_API_VERSION
	.align		4
        /*0000*/ 	.byte	0x04, 0x37
        /*0002*/ 	.short	(.L_55 - .L_54)
.L_54:
        /*0004*/ 	.word	0x00000082


	//----- nvinfo : EIATTR_KPARAM_INFO
	.align		4
.L_55:
        /*0008*/ 	.byte	0x04, 0x17
        /*000a*/ 	.short	(.L_57 - .L_56)
.L_56:
        /*000c*/ 	.word	0x00000000
        /*0010*/ 	.short	0x0002
        /*0012*/ 	.short	0x0010
        /*0014*/ 	.byte	0x00, 0xf0, 0x11, 0x00


	//----- nvinfo : EIATTR_KPARAM_INFO
	.align		4
.L_57:
        /*0018*/ 	.byte	0x04, 0x17
        /*001a*/ 	.short	(.L_59 - .L_58)
.L_58:
        /*001c*/ 	.word	0x00000000
        /*0020*/ 	.short	0x0001
        /*0022*/ 	.short	0x0008
        /*0024*/ 	.byte	0x00, 0xf5, 0x21, 0x00


	//----- nvinfo : EIATTR_KPARAM_INFO
	.align		4
.L_59:
        /*0028*/ 	.byte	0x04, 0x17
        /*002a*/ 	.short	(.L_61 - .L_60)
.L_60:
        /*002c*/ 	.word	0x00000000
        /*0030*/ 	.short	0x0000
        /*0032*/ 	.short	0x0000
        /*0034*/ 	.byte	0x00, 0xf5, 0x21, 0x00


	//----- nvinfo : EIATTR_SPARSE_MMA_MASK
	.align		4
.L_61:
        /*0038*/ 	.byte	0x03, 0x50
        /*003a*/ 	.short	0x0000


	//----- nvinfo : EIATTR_MAXREG_COUNT
	.align		4
        /*003c*/ 	.byte	0x03, 0x1b
        /*003e*/ 	.short	0x00ff


	//----- nvinfo : EIATTR_MERCURY_ISA_VERSION
	.align		4
        /*0040*/ 	.byte	0x03, 0x5f
        /*0042*/ 	.short	0x0101


	//----- nvinfo : EIATTR_VRC_CTA_INIT_COUNT
	.align		4
        /*0044*/ 	.byte	0x02, 0x4a
	.zero		1
	.zero		1


	//----- nvinfo : EIATTR_EXIT_INSTR_OFFSETS
	.align		4
        /*0048*/ 	.byte	0x04, 0x1c
        /*004a*/ 	.short	(.L_63 - .L_62)


	//   ....[0]....
.L_62:
        /*004c*/ 	.word	0x00000090


	//   ....[1]....
        /*0050*/ 	.word	0x00000140


	//----- nvinfo : EIATTR_CBANK_PARAM_SIZE
	.align		4
.L_63:
        /*0054*/ 	.byte	0x03, 0x19
        /*0056*/ 	.short	0x0014


	//----- nvinfo : EIATTR_PARAM_CBANK
	.align		4
        /*0058*/ 	.byte	0x04, 0x0a
        /*005a*/ 	.short	(.L_65 - .L_64)
	.align		4
.L_64:
        /*005c*/ 	.word	index@(.nv.constant0._Z9getDegreePiS_i)
        /*0060*/ 	.short	0x0380
        /*0062*/ 	.short	0x0014


	//----- nvinfo : EIATTR_SW_WAR
	.align		4
.L_65:
        /*0064*/ 	.byte	0x04, 0x36
        /*0066*/ 	.short	(.L_67 - .L_66)
.L_66:
        /*0068*/ 	.word	0x00000008
.L_67:


//--------------------- .nv.info._Z5jpadgPiS_PlS_ii --------------------------
	.section	.nv.info._Z5jpadgPiS_PlS_ii,"",@"SHT_CUDA_INFO"
	.sectionflags	@""
	.align	4


	//----- nvinfo : EIATTR_CUDA_API_VERSION
	.align		4
        /*0000*/ 	.byte	0x04, 0x37
        /*0002*/ 	.short	(.L_69 - .L_68)
.L_68:
        /*0004*/ 	.word	0x00000082


	//----- nvinfo : EIATTR_KPARAM_INFO
	.align		4
.L_69:
        /*0008*/ 	.byte	0x04, 0x17
        /*000a*/ 	.short	(.L_71 - .L_70)
.L_70:
        /*000c*/ 	.word	0x00000000
        /*0010*/ 	.short	0x0005
        /*0012*/ 	.short	0x0024
        /*0014*/ 	.byte	0x00, 0xf0, 0x11, 0x00


	//----- nvinfo : EIATTR_KPARAM_INFO
	.align		4
.L_71:
        /*0018*/ 	.byte	0x04, 0x17
        /*001a*/ 	.short	(.L_73 - .L_72)
.L_72:
        /*001c*/ 	.word	0x00000000
        /*0020*/ 	.short	0x0004
        /*0022*/ 	.short	0x0020
        /*0024*/ 	.byte	0x00, 0xf0, 0x11, 0x00


	//----- nvinfo : EIATTR_KPARAM_INFO
	.align		4
.L_73:
        /*0028*/ 	.byte	0x04, 0x17
        /*002a*/ 	.short	(.L_75 - .L_74)
.L_74:
        /*002c*/ 	.word	0x00000000
        /*0030*/ 	.short	0x0003
        /*0032*/ 	.short	0x0018
        /*0034*/ 	.byte	0x00, 0xf5, 0x21, 0x00


	//----- nvinfo : EIATTR_KPARAM_INFO
	.align		4
.L_75:
        /*0038*/ 	.byte	0x04, 0x17
        /*003a*/ 	.short	(.L_77 - .L_76)
.L_76:
        /*003c*/ 	.word	0x00000000
        /*0040*/ 	.short	0x0002
        /*0042*/ 	.short	0x0010
        /*0044*/ 	.byte	0x00, 0xf5, 0x21, 0x00


	//----- nvinfo : EIATTR_KPARAM_INFO
	.align		4
.L_77:
        /*0048*/ 	.byte	0x04, 0x17
        /*004a*/ 	.short	(.L_79 - .L_78)
.L_78:
        /*004c*/ 	.word	0x00000000
        /*0050*/ 	.short	0x0001
        /*0052*/ 	.short	0x0008
        /*0054*/ 	.byte	0x00, 0xf5, 0x21, 0x00


	//----- nvinfo : EIATTR_KPARAM_INFO
	.align		4
.L_79:
        /*0058*/ 	.byte	0x04, 0x17
        /*005a*/ 	.short	(.L_81 - .L_80)
.L_80:
        /*005c*/ 	.word	0x00000000
        /*0060*/ 	.short	0x0000
        /*0062*/ 	.short	0x0000
        /*0064*/ 	.byte	0x00, 0xf5, 0x21, 0x00


	//----- nvinfo : EIATTR_SPARSE_MMA_MASK
	.align		4
.L_81:
        /*0068*/ 	.byte	0x03, 0x50
        /*006a*/ 	.short	0x0000


	//----- nvinfo : EIATTR_MAXREG_COUNT
	.align		4
        /*006c*/ 	.byte	0x03, 0x1b
        /*006e*/ 	.short	0x00ff


	//----- nvinfo : EIATTR_EXTERNS
	.align		4
        /*0070*/ 	.byte	0x04, 0x0f
        /*0072*/ 	.short	(.L_83 - .L_82)


	//   ....[0]....
	.align		4
.L_82:
        /*0074*/ 	.word	index@(free)


	//   ....[1]....
	.align		4
        /*0078*/ 	.word	index@(malloc)


	//   ....[2]....
	.align		4
        /*007c*/ 	.word	index@(__assertfail)


	//----- nvinfo : EIATTR_MERCURY_ISA_VERSION
	.align		4
.L_83:
        /*0080*/ 	.byte	0x03, 0x5f
        /*0082*/ 	.short	0x0101


	//----- nvinfo : EIATTR_INT_WARP_WIDE_INSTR_OFFSETS
	.align		4
        /*0084*/ 	.byte	0x04, 0x31
        /*0086*/ 	.short	(.L_85 - .L_84)


	//   ....[0]....
.L_84:
        /*0088*/ 	.word	0x00000ab0


	//----- nvinfo : EIATTR_VRC_CTA_INIT_COUNT
	.align		4
.L_85:
        /*008c*/ 	.byte	0x02, 0x4a
	.zero		1
	.zero		1


	//----- nvinfo : EIATTR_SYSCALL_OFFSETS
	.align		4
        /*0090*/ 	.byte	0x04, 0x46
        /*0092*/ 	.short	(.L_87 - .L_86)


	//   ....[0]....
.L_86:
        /*0094*/ 	.word	0x000001d0


	//   ....[1]....
        /*0098*/ 	.word	0x00000880


	//   ....[2]....
        /*009c*/ 	.word	0x00000980


	//   ....[3]....
        /*00a0*/ 	.word	0x000009e0


	//   ....[4]....
        /*00a4*/ 	.word	0x00000a30


	//----- nvinfo : EIATTR_EXIT_INSTR_OFFSETS
	.align		4
.L_87:
        /*00a8*/ 	.byte	0x04, 0x1c
        /*00aa*/ 	.short	(.L_89 - .L_88)


	//   ....[0]....
.L_88:
        /*00ac*/ 	.word	0x00000090


	//   ....[1]....
        /*00b0*/ 	.word	0x000000f0


	//   ....[2]....
        /*00b4*/ 	.word	0x00000a80


	//   ....[3]....
        /*00b8*/ 	.word	0x00000b00


	//----- nvinfo : EIATTR_CRS_STACK_SIZE
	.align		4
.L_89:
        /*00bc*/ 	.byte	0x04, 0x1e
        /*00be*/ 	.short	(.L_91 - .L_90)
.L_90:
        /*00c0*/ 	.word	0x00000000


	//----- nvinfo : EIATTR_CBANK_PARAM_SIZE
	.align		4
.L_91:
        /*00c4*/ 	.byte	0x03, 0x19
        /*00c6*/ 	.short	0x0028


	//----- nvinfo : EIATTR_PARAM_CBANK
	.align		4
        /*00c8*/ 	.byte	0x04, 0x0a
        /*00ca*/ 	.short	(.L_93 - .L_92)
	.align		4
.L_92:
        /*00cc*/ 	.word	index@(.nv.constant0._Z5jpadgPiS_PlS_ii)
        /*00d0*/ 	.short	0x0380
        /*00d2*/ 	.short	0x0028


	//----- nvinfo : EIATTR_SW_WAR
	.align		4
.L_93:
        /*00d4*/ 	.byte	0x04, 0x36
        /*00d6*/ 	.short	(.L_95 - .L_94)
.L_94:
        /*00d8*/ 	.word	0x00000008
.L_95:


//--------------------- .nv.info._Z12updateDegreePlPiS0_i --------------------------
	.section	.nv.info._Z12updateDegreePlPiS0_i,"",@"SHT_CUDA_INFO"
	.sectionflags	@""
	.align	4


	//----- nvinfo : EIATTR_CUDA_API_VERSION
	.align		4
        /*0000*/ 	.byte	0x04, 0x37
        /*0002*/ 	.short	(.L_97 - .L_96)
.L_96:
        /*0004*/ 	.word	0x00000082


	//----- nvinfo : EIATTR_KPARAM_INFO
	.align		4
.L_97:
        /*0008*/ 	.byte	0x04, 0x17
        /*000a*/ 	.short	(.L_99 - .L_98)
.L_98:
        /*000c*/ 	.word	0x00000000
        /*0010*/ 	.short	0x0003
        /*0012*/ 	.short	0x0018
        /*0014*/ 	.byte	0x00, 0xf0, 0x11, 0x00


	//----- nvinfo : EIATTR_KPARAM_INFO
	.align		4
.L_99:
        /*0018*/ 	.byte	0x04, 0x17
        /*001a*/ 	.short	(.L_101 - .L_100)
.L_100:
        /*001c*/ 	.word	0x00000000
        /*0020*/ 	.short	0x0002
        /*0022*/ 	.short	0x0010
        /*0024*/ 	.byte	0x00, 0xf5, 0x21, 0x00


	//----- nvinfo : EIATTR_KPARAM_INFO
	.align		4
.L_101:
        /*0028*/ 	.byte	0x04, 0x17
        /*002a*/ 	.short	(.L_103 - .L_102)
.L_102:
        /*002c*/ 	.word	0x00000000
        /*0030*/ 	.short	0x0001
        /*0032*/ 	.short	0x0008
        /*0034*/ 	.byte	0x00, 0xf5, 0x21, 0x00


	//----- nvinfo : EIATTR_KPARAM_INFO
	.align		4
.L_103:
        /*0038*/ 	.byte	0x04, 0x17
        /*003a*/ 	.short	(.L_105 - .L_104)
.L_104:
        /*003c*/ 	.word	0x00000000
        /*0040*/ 	.short	0x0000
        /*0042*/ 	.short	0x0000
        /*0044*/ 	.byte	0x00, 0xf5, 0x21, 0x00


	//----- nvinfo : EIATTR_SPARSE_MMA_MASK
	.align		4
.L_105:
        /*0048*/ 	.byte	0x03, 0x50
        /*004a*/ 	.short	0x0000


	//----- nvinfo : EIATTR_MAXREG_COUNT
	.align		4
        /*004c*/ 	.byte	0x03, 0x1b
        /*004e*/ 	.short	0x00ff


	//----- nvinfo : EIATTR_MERCURY_ISA_VERSION
	.align		4
        /*0050*/ 	.byte	0x03, 0x5f
        /*0052*/ 	.short	0x0101


	//----- nvinfo : EIATTR_VRC_CTA_INIT_COUNT
	.align		4
        /*0054*/ 	.byte	0x02, 0x4a
	.zero		1
	.zero		1


	//----- nvinfo : EIATTR_EXIT_INSTR_OFFSETS
	.align		4
        /*0058*/ 	.byte	0x04, 0x1c
        /*005a*/ 	.short	(.L_107 - .L_106)


	//   ....[0]....
.L_106:
        /*005c*/ 	.word	0x00000090


	//   ....[1]....
        /*0060*/ 	.word	0x000001a0


	//----- nvinfo : EIATTR_CRS_STACK_SIZE
	.align		4
.L_107:
        /*0064*/ 	.byte	0x04, 0x1e
        /*0066*/ 	.short	(.L_109 - .L_108)
.L_108:
        /*0068*/ 	.word	0x00000000


	//----- nvinfo : EIATTR_CBANK_PARAM_SIZE
	.align		4
.L_109:
        /*006c*/ 	.byte	0x03, 0x19
        /*006e*/ 	.short	0x001c


	//----- nvinfo : EIATTR_PARAM_CBANK
	.align		4
        /*0070*/ 	.byte	0x04, 0x0a
        /*0072*/ 	.short	(.L_111 - .L_110)
	.align		4
.L_110:
        /*0074*/ 	.word	index@(.nv.constant0._Z12updateDegreePlPiS0_i)
        /*0078*/ 	.short	0x0380
        /*007a*/ 	.short	0x001c


	//----- nvinfo : EIATTR_SW_WAR
	.align		4
.L_111:
        /*007c*/ 	.byte	0x04, 0x36
        /*007e*/ 	.short	(.L_113 - .L_112)
.L_112:
        /*0080*/ 	.word	0x00000008
.L_113:


//--------------------- .nv.info._Z6getADGidPdPlPiP17curandStateXORWOWiS1_S1_S1_ --------------------------
	.section	.nv.info._Z6getADGidPdPlPiP17curandStateXORWOWiS1_S1_S1_,"",@"SHT_CUDA_INFO"
	.sectionflags	@""
	.align	4


	//----- nvinfo : EIATTR_CUDA_API_VERSION
	.align		4
        /*0000*/ 	.byte	0x04, 0x37
        /*0002*/ 	.short	(.L_115 - .L_114)
.L_114:
        /*0004*/ 	.word	0x00000082


	//----- nvinfo : EIATTR_KPARAM_INFO
	.align		4
.L_115:
        /*0008*/ 	.byte	0x04, 0x17
        /*000a*/ 	.short	(.L_117 - .L_116)
.L_116:
        /*000c*/ 	.word	0x00000000
        /*0010*/ 	.short	0x0009
        /*0012*/ 	.short	0x0048
        /*0014*/ 	.byte	0x00, 0xf5, 0x21, 0x00


	//----- nvinfo : EIATTR_KPARAM_INFO
	.align		4
.L_117:
        /*0018*/ 	.byte	0x04, 0x17
        /*001a*/ 	.short	(.L_119 - .L_118)
.L_118:
        /*001c*/ 	.word	0x00000000
        /*0020*/ 	.short	0x0008
        /*0022*/ 	.short	0x0040
        /*0024*/ 	.byte	0x00, 0xf5, 0x21, 0x00


	//----- nvinfo : EIATTR_KPARAM_INFO
	.align		4
.L_119:
        /*0028*/ 	.byte	0x04, 0x17
        /*002a*/ 	.short	(.L_121 - .L_120)
.L_120:
        /*002c*/ 	.word	0x00000000
        /*0030*/ 	.short	0x0007
        /*0032*/ 	.short	0x0038
        /*0034*/ 	.byte	0x00, 0xf5, 0x21, 0x00


	//----- nvinfo : EIATTR_KPARAM_INFO
	.align		4
.L_121:
        /*0038*/ 	.byte	0x04, 0x17
        /*003a*/ 	.short	(.L_123 - .L_122)
.L_122:
        /*003c*/ 	.word	0x00000000
        /*0040*/ 	.short	0x0006
        /*0042*/ 	.short	0x0030
        /*0044*/ 	.byte	0x00, 0xf0, 0x11, 0x00


	//----- nvinfo : EIATTR_KPARAM_INFO
	.align		4
.L_123:
        /*0048*/ 	.byte	0x04, 0x17
        /*004a*/ 	.short	(.L_125 - .L_124)
.L_124:
        /*004c*/ 	.word	0x00000000
        /*0050*/ 	.short	0x0005
        /*0052*/ 	.short	0x0028
        /*0054*/ 	.byte	0x00, 0xf5, 0x21, 0x00


	//----- nvinfo : EIATTR_KPARAM_INFO
	.align		4
.L_125:
        /*0058*/ 	.byte	0x04, 0x17
        /*005a*/ 	.short	(.L_127 - .L_126)
.L_126:
        /*005c*/ 	.word	0x00000000
        /*0060*/ 	.short	0x0004
        /*0062*/ 	.short	0x0020
        /*0064*/ 	.byte	0x00, 0xf5, 0x21, 0x00


	//----- nvinfo : EIATTR_KPARAM_INFO
	.align		4
.L_127:
        /*0068*/ 	.byte	0x04, 0x17
        /*006a*/ 	.short	(.L_129 - .L_128)
.L_128:
        /*006c*/ 	.word	0x00000000
        /*0070*/ 	.short	0x0003
        /*0072*/ 	.short	0x0018
        /*0074*/ 	.byte	0x00, 0xf5, 0x21, 0x00


	//----- nvinfo : EIATTR_KPARAM_INFO
	.align		4
.L_129:
        /*0078*/ 	.byte	0x04, 0x17
        /*007a*/ 	.short	(.L_131 - .L_130)
.L_130:
        /*007c*/ 	.word	0x00000000
        /*0080*/ 	.short	0x0002
        /*0082*/ 	.short	0x0010
        /*0084*/ 	.byte	0x00, 0xf5, 0x21, 0x00


	//----- nvinfo : EIATTR_KPARAM_INFO
	.align		4
.L_131:
        /*0088*/ 	.byte	0x04, 0x17
        /*008a*/ 	.short	(.L_133 - .L_132)
.L_132:
        /*008c*/ 	.word	0x00000000
        /*0090*/ 	.short	0x0001
        /*0092*/ 	.short	0x0008
        /*0094*/ 	.byte	0x00, 0xf0, 0x21, 0x00


	//----- nvinfo : EIATTR_KPARAM_INFO
	.align		4
.L_133:
        /*0098*/ 	.byte	0x04, 0x17
        /*009a*/ 	.short	(.L_135 - .L_134)
.L_134:
        /*009c*/ 	.word	0x00000000
        /*00a0*/ 	.short	0x0000
        /*00a2*/ 	.short	0x0000
        /*00a4*/ 	.byte	0x00, 0xf0, 0x11, 0x00


	//----- nvinfo : EIATTR_SPARSE_MMA_MASK
	.align		4
.L_135:
        /*00a8*/ 	.byte	0x03, 0x50
        /*00aa*/ 	.short	0x0000


	//----- nvinfo : EIATTR_MAXREG_COUNT
	.align		4
        /*00ac*/ 	.byte	0x03, 0x1b
        /*00ae*/ 	.short	0x00ff


	//----- nvinfo : EIATTR_MERCURY_ISA_VERSION
	.align		4
        /*00b0*/ 	.byte	0x03, 0x5f
        /*00b2*/ 	.short	0x0101


	//----- nvinfo : EIATTR_INT_WARP_WIDE_INSTR_OFFSETS
	.align		4
        /*00b4*/ 	.byte	0x04, 0x31
        /*00b6*/ 	.short	(.L_137 - .L_136)


	//   ....[0]....
.L_136:
        /*00b8*/ 	.word	0x000003d0


	//----- nvinfo : EIATTR_VRC_CTA_INIT_COUNT
	.align		4
.L_137:
        /*00bc*/ 	.byte	0x02, 0x4a
	.zero		1
	.zero		1


	//----- nvinfo : EIATTR_EXIT_INSTR_OFFSETS
	.align		4
        /*00c0*/ 	.byte	0x04, 0x1c
        /*00c2*/ 	.short	(.L_139 - .L_138)


	//   ....[0]....
.L_138:
        /*00c4*/ 	.word	0x00000090


	//   ....[1]....
        /*00c8*/ 	.word	0x00000100


	//   ....[2]....
        /*00cc*/ 	.word	0x000001b0


	//   ....[3]....
        /*00d0*/ 	.word	0x000004d0


	//   ....[4]....
        /*00d4*/ 	.word	0x00000590


	//----- nvinfo : EIATTR_CRS_STACK_SIZE
	.align		4
.L_139:
        /*00d8*/ 	.byte	0x04, 0x1e
        /*00da*/ 	.short	(.L_141 - .L_140)
.L_140:
        /*00dc*/ 	.word	0x00000000


	//----- nvinfo : EIATTR_CBANK_PARAM_SIZE
	.align		4
.L_141:
        /*00e0*/ 	.byte	0x03, 0x19
        /*00e2*/ 	.short	0x0050


	//----- nvinfo : EIATTR_PARAM_CBANK
	.align		4
        /*00e4*/ 	.byte	0x04, 0x0a
        /*00e6*/ 	.short	(.L_143 - .L_142)
	.align		4
.L_142:
        /*00e8*/ 	.word	index@(.nv.constant0._Z6getADGidPdPlPiP17curandStateXORWOWiS1_S1_S1_)
        /*00ec*/ 	.short	0x0380
        /*00ee*/ 	.short	0x0050


	//----- nvinfo : EIATTR_SW_WAR
	.align		4
.L_143:
        /*00f0*/ 	.byte	0x04, 0x36
        /*00f2*/ 	.short	(.L_145 - .L_144)
.L_144:
        /*00f4*/ 	.word	0x00000008
.L_145:


//--------------------- .nv.info._Z8halfSum2iPiPl --------------------------
	.section	.nv.info._Z8halfSum2iPiPl,"",@"SHT_CUDA_INFO"
	.sectionflags	@""
	.align	4


	//----- nvinfo : EIATTR_CUDA_API_VERSION
	.align		4
        /*0000*/ 	.byte	0x04, 0x37
        /*0002*/ 	.short	(.L_147 - .L_146)
.L_146:
        /*0004*/ 	.word	0x00000082


	//----- nvinfo : EIATTR_KPARAM_INFO
	.align		4
.L_147:
        /*0008*/ 	.byte	0x04, 0x17
        /*000a*/ 	.short	(.L_149 - .L_148)
.L_148:
        /*000c*/ 	.word	0x00000000
        /*0010*/ 	.short	0x0002
        /*0012*/ 	.short	0x0010
        /*0014*/ 	.byte	0x00, 0xf5, 0x21, 0x00


	//----- nvinfo : EIATTR_KPARAM_INFO
	.align		4
.L_149:
        /*0018*/ 	.byte	0x04, 0x17
        /*001a*/ 	.short	(.L_151 - .L_150)
.L_150:
        /*001c*/ 	.word	0x00000000
        /*0020*/ 	.short	0x0001
        /*0022*/ 	.short	0x0008
        /*0024*/ 	.byte	0x00, 0xf5, 0x21, 0x00


	//----- nvinfo : EIATTR_KPARAM_INFO
	.align		4
.L_151:
        /*0028*/ 	.byte	0x04, 0x17
        /*002a*/ 	.short	(.L_153 - .L_152)
.L_152:
        /*002c*/ 	.word	0x00000000
        /*0030*/ 	.short	0x0000
        /*0032*/ 	.short	0x0000
        /*0034*/ 	.byte	0x00, 0xf0, 0x11, 0x00


	//----- nvinfo : EIATTR_SPARSE_MMA_MASK
	.align		4
.L_153:
        /*0038*/ 	.byte	0x03, 0x50
        /*003a*/ 	.short	0x0000


	//----- nvinfo : EIATTR_MAXREG_COUNT
	.align		4
        /*003c*/ 	.byte	0x03, 0x1b
        /*003e*/ 	.short	0x00ff


	//----- nvinfo : EIATTR_MERCURY_ISA_VERSION
	.align		4
        /*0040*/ 	.byte	0x03, 0x5f
        /*0042*/ 	.short	0x0101


	//----- nvinfo : EIATTR_VRC_CTA_INIT_COUNT
	.align		4
        /*0044*/ 	.byte	0x02, 0x4a
	.zero		1
	.zero		1


	//----- nvinfo : EIATTR_EXIT_INSTR_OFFSETS
	.align		4
        /*0048*/ 	.byte	0x04, 0x1c
        /*004a*/ 	.short	(.L_155 - .L_154)


	//   ....[0]....
.L_154:
        /*004c*/ 	.word	0x00000140


	//   ....[1]....
        /*0050*/ 	.word	0x00000170


	//   ....[2]....
        /*0054*/ 	.word	0x000001f0


	//----- nvinfo : EIATTR_CRS_STACK_SIZE
	.align		4
.L_155:
        /*0058*/ 	.byte	0x04, 0x1e
        /*005a*/ 	.short	(.L_157 - .L_156)
.L_156:
        /*005c*/ 	.word	0x00000000


	//----- nvinfo : EIATTR_CBANK_PARAM_SIZE
	.align		4
.L_157:
        /*0060*/ 	.byte	0x03, 0x19
        /*0062*/ 	.short	0x0018


	//----- nvinfo : EIATTR_PARAM_CBANK
	.align		4
        /*0064*/ 	.byte	0x04, 0x0a
        /*0066*/ 	.short	(.L_159 - .L_158)
	.align		4
.L_158:
        /*0068*/ 	.word	index@(.nv.constant0._Z8halfSum2iPiPl)
        /*006c*/ 	.short	0x0380
        /*006e*/ 	.short	0x0018


	//----- nvinfo : EIATTR_SW_WAR
	.align		4
.L_159:
        /*0070*/ 	.byte	0x04, 0x36
        /*0072*/ 	.short	(.L_161 - .L_160)
.L_160:
        /*0074*/ 	.word	0x00000008
.L_161:


//--------------------- .nv.info._Z7halfSumiPlS_  --------------------------
	.section	.nv.info._Z7halfSumiPlS_,"",@"SHT_CUDA_INFO"
	.sectionflags	@""
	.align	4


	//----- nvinfo : EIATTR_CUDA_API_VERSION
	.align		4
        /*0000*/ 	.byte	0x04, 0x37
        /*0002*/ 	.short	(.L_163 - .L_162)
.L_162:
        /*0004*/ 	.word	0x00000082


	//----- nvinfo : EIATTR_KPARAM_INFO
	.align		4
.L_163:
        /*0008*/ 	.byte	0x04, 0x17
        /*000a*/ 	.short	(.L_165 - .L_164)
.L_164:
        /*000c*/ 	.word	0x00000000
        /*0010*/ 	.short	0x0002
        /*0012*/ 	.short	0x0010
        /*0014*/ 	.byte	0x00, 0xf5, 0x21, 0x00


	//----- nvinfo : EIATTR_KPARAM_INFO
	.align		4
.L_165:
        /*0018*/ 	.byte	0x04, 0x17
        /*001a*/ 	.short	(.L_167 - .L_166)
.L_166:
        /*001c*/ 	.word	0x00000000
        /*0020*/ 	.short	0x0001
        /*0022*/ 	.short	0x0008
        /*0024*/ 	.byte	0x00, 0xf5, 0x21, 0x00


	//----- nvinfo : EIATTR_KPARAM_INFO
	.align		4
.L_167:
        /*0028*/ 	.byte	0x04, 0x17
        /*002a*/ 	.short	(.L_169 - .L_168)
.L_168:
        /*002c*/ 	.word	0x00000000
        /*0030*/ 	.short	0x0000
        /*0032*/ 	.short	0x0000
        /*0034*/ 	.byte	0x00, 0xf0, 0x11, 0x00


	//----- nvinfo : EIATTR_SPARSE_MMA_MASK
	.align		4
.L_169:
        /*0038*/ 	.byte	0x03, 0x50
        /*003a*/ 	.short	0x0000


	//----- nvinfo : EIATTR_MAXREG_COUNT
	.align		4
        /*003c*/ 	.byte	0x03, 0x1b
        /*003e*/ 	.short	0x00ff


	//----- nvinfo : EIATTR_MERCURY_ISA_VERSION
	.align		4
        /*0040*/ 	.byte	0x03, 0x5f
        /*0042*/ 	.short	0x0101


	//----- nvinfo : EIATTR_VRC_CTA_INIT_COUNT
	.align		4
        /*0044*/ 	.byte	0x02, 0x4a
	.zero		1
	.zero		1


	//----- nvinfo : EIATTR_EXIT_INSTR_OFFSETS
	.align		4
        /*0048*/ 	.byte	0x04, 0x1c
        /*004a*/ 	.short	(.L_171 - .L_170)


	//   ....[0]....
.L_170:
        /*004c*/ 	.word	0x00000140


	//   ....[1]....
        /*0050*/ 	.word	0x00000170


	//   ....[2]....
        /*0054*/ 	.word	0x000001e0


	//----- nvinfo : EIATTR_CRS_STACK_SIZE
	.align		4
.L_171:
        /*0058*/ 	.byte	0x04, 0x1e
        /*005a*/ 	.short	(.L_173 - .L_172)
.L_172:
        /*005c*/ 	.word	0x00000000


	//----- nvinfo : EIATTR_CBANK_PARAM_SIZE
	.align		4
.L_173:
        /*0060*/ 	.byte	0x03, 0x19
        /*0062*/ 	.short	0x0018


	//----- nvinfo : EIATTR_PARAM_CBANK
	.align		4
        /*0064*/ 	.byte	0x04, 0x0a
        /*0066*/ 	.short	(.L_175 - .L_174)
	.align		4
.L_174:
        /*0068*/ 	.word	index@(.nv.constant0._Z7halfSumiPlS_)
        /*006c*/ 	.short	0x0380
        /*006e*/ 	.short	0x0018


	//----- nvinfo : EIATTR_SW_WAR
	.align		4
.L_175:
        /*0070*/ 	.byte	0x04, 0x36
        /*0072*/ 	.short	(.L_177 - .L_176)
.L_176:
        /*0074*/ 	.word	0x00000008
.L_177:


//--------------------- .nv.info._Z12setup_kernelP17curandStateXORWOW --------------------------
	.section	.nv.info._Z12setup_kernelP17curandStateXORWOW,"",@"SHT_CUDA_INFO"
	.sectionflags	@""
	.align	4


	//----- nvinfo : EIATTR_CUDA_API_VERSION
	.align		4
        /*0000*/ 	.byte	0x04, 0x37
        /*0002*/ 	.short	(.L_179 - .L_178)
.L_178:
        /*0004*/ 	.word	0x00000082


	//----- nvinfo : EIATTR_KPARAM_INFO
	.align		4
.L_179:
        /*0008*/ 	.byte	0x04, 0x17
        /*000a*/ 	.short	(.L_181 - .L_180)
.L_180:
        /*000c*/ 	.word	0x00000000
        /*0010*/ 	.short	0x0000
        /*0012*/ 	.short	0x0000
        /*0014*/ 	.byte	0x00, 0xf5, 0x21, 0x00


	//----- nvinfo : EIATTR_SPARSE_MMA_MASK
	.align		4
.L_181:
        /*0018*/ 	.byte	0x03, 0x50
        /*001a*/ 	.short	0x0000


	//----- nvinfo : EIATTR_MAXREG_COUNT
	.align		4
        /*001c*/ 	.byte	0x03, 0x1b
        /*001e*/ 	.short	0x00ff


	//----- nvinfo : EIATTR_MERCURY_ISA_VERSION
	.align		4
        /*0020*/ 	.byte	0x03, 0x5f
        /*0022*/ 	.short	0x0101


	//----- nvinfo : EIATTR_VRC_CTA_INIT_COUNT
	.align		4
        /*0024*/ 	.byte	0x02, 0x4a
	.zero		1
	.zero		1


	//----- nvinfo : EIATTR_EXIT_INSTR_OFFSETS
	.align		4
        /*0028*/ 	.byte	0x04, 0x1c
        /*002a*/ 	.short	(.L_183 - .L_182)


	//   ....[0]....
.L_182:
        /*002c*/ 	.word	0x00000ee0


	//----- nvinfo : EIATTR_CRS_STACK_SIZE
	.align		4
.L_183:
        /*0030*/ 	.byte	0x04, 0x1e
        /*0032*/ 	.short	(.L_185 - .L_184)
.L_184:
        /*0034*/ 	.word	0x00000000


	//----- nvinfo : EIATTR_CBANK_PARAM_SIZE
	.align		4
.L_185:
        /*0038*/ 	.byte	0x03, 0x19
        /*003a*/ 	.short	0x0008


	//----- nvinfo : EIATTR_PARAM_CBANK
	.align		4
        /*003c*/ 	.byte	0x04, 0x0a
        /*003e*/ 	.short	(.L_187 - .L_186)
	.align		4
.L_186:
        /*0040*/ 	.word	index@(.nv.constant0._Z12setup_kernelP17curandStateXORWOW)
        /*0044*/ 	.short	0x0380
        /*0046*/ 	.short	0x0008


	//----- nvinfo : EIATTR_SW_WAR
	.align		4
.L_187:
        /*0048*/ 	.byte	0x04, 0x36
        /*004a*/ 	.short	(.L_189 - .L_188)
.L_188:
        /*004c*/ 	.word	0x00000008
.L_189:


//--------------------- .nv.callgraph             --------------------------
	.section	.nv.callgraph,"",@"SHT_CUDA_CALLGRAPH"
	.align	4
	.sectionentsize	8
	.align		4
        /*0000*/ 	.word	0x00000000
	.align		4
        /*0004*/ 	.word	0xffffffff
	.align		4
        /*0008*/ 	.word	index@(_Z5jpadgPiS_PlS_ii)
	.align		4
        /*000c*/ 	.word	index@(__assertfail)
	.align		4
        /*0010*/ 	.word	index@(_Z5jpadgPiS_PlS_ii)
	.align		4
        /*0014*/ 	.word	index@(free)
	.align		4
        /*0018*/ 	.word	index@(_Z5jpadgPiS_PlS_ii)
	.align		4
        /*001c*/ 	.word	index@(malloc)
	.align		4
        /*0020*/ 	.word	0x00000000
	.align		4
        /*0024*/ 	.word	0xfffffffe
	.align		4
        /*0028*/ 	.word	0x00000000
	.align		4
        /*002c*/ 	.word	0xfffffffd
	.align		4
        /*0030*/ 	.word	0x00000000
	.align		4
        /*0034*/ 	.word	0xfffffffc


//--------------------- .nv.constant4             --------------------------
	.section	.nv.constant4,"a",@progbits
	.align	8
	.align		8
.nv.constant4:
        /*0000*/ 	.dword	precalc_xorwow_matrix
	.align		8
        /*0008*/ 	.dword	precalc_xorwow_offset_matrix
	.align		8
        /*0010*/ 	.dword	mrg32k3aM1
	.align		8
        /*0018*/ 	.dword	mrg32k3aM2
	.align		8
        /*0020*/ 	.dword	mrg32k3aM1SubSeq
	.align		8
        /*0028*/ 	.dword	mrg32k3aM2SubSeq
	.align		8
        /*0030*/ 	.dword	mrg32k3aM1Seq
	.align		8
        /*0038*/ 	.dword	mrg32k3aM2Seq
	.align		8
        /*0040*/ 	.dword	__unnamed_1
	.align		8
        /*0048*/ 	.dword	$str
	.align		8
        /*0050*/ 	.dword	$str$1
	.align		8
        /*0058*/ 	.dword	free
	.align		8
        /*0060*/ 	.dword	malloc
	.align		8
        /*0068*/ 	.dword	__assertfail


//--------------------- .nv.constant3             --------------------------
	.section	.nv.constant3,"a",@progbits
	.align	8
.nv.constant3:
	.type		__cr_lgamma_table,@object
	.size		__cr_lgamma_table,(.L_8 - __cr_lgamma_table)
__cr_lgamma_table:
        /*0000*/ 	.byte	0x00, 0x00, 0x00, 0x00, 0x00, 0x00, 0x00, 0x00, 0x00, 0x00, 0x00, 0x00, 0x00, 0x00, 0x00, 0x00
        /*0010*/ 	.byte	0xef, 0x39, 0xfa, 0xfe, 0x42, 0x2e, 0xe6, 0x3f, 0x02, 0x20, 0x2a, 0xfa, 0x0b, 0xab, 0xfc, 0x3f
        /*0020*/ 	.byte	0xf9, 0x2c, 0x92, 0x7c, 0xa7, 0x6c, 0x09, 0x40, 0xc9, 0x79, 0x44, 0x3c, 0x64, 0x26, 0x13, 0x40
        /*0030*/ 	.byte	0xca, 0x01, 0xcf, 0x3a, 0x27, 0x51, 0x1a, 0x40, 0x30, 0xcc, 0x2d, 0xf3, 0xe1, 0x0c, 0x21, 0x40
        /*0040*/ 	.byte	0x0d, 0xb7, 0xfc, 0x82, 0x8e, 0x35, 0x25, 0x40
.L_8:


//--------------------- .text._Z9getDegreePiS_i   --------------------------
	.section	.text._Z9getDegreePiS_i,"ax",@progbits
	.align	128
        .global         _Z9getDegreePiS_i
        .type           _Z9getDegreePiS_i,@function
        .size           _Z9getDegreePiS_i,(.L_x_41 - _Z9getDegreePiS_i)
        .other          _Z9getDegreePiS_i,@"STO_CUDA_ENTRY STV_DEFAULT"
_Z9getDegreePiS_i:
.text._Z9getDegreePiS_i:
[----:B------:R-:W-:Y:S01]  /*0000*/  LDC R1, c[0x0][0x37c] ;  /* 0x0000df00ff017b82 */ /* 0x000fe20000000800 */
[----:B------:R-:W0:Y:S07]  /*0010*/  S2R R0, SR_TID.X ;  /* 0x0000000000007919 */ /* 0x000e2e0000002100 */
[----:B------:R-:W0:Y:S01]  /*0020*/  S2UR UR4, SR_CTAID.X ;  /* 0x00000000000479c3 */ /* 0x000e220000002500 */
[----:B------:R-:W1:Y:S07]  /*0030*/  LDCU UR5, c[0x0][0x390] ;  /* 0x00007200ff0577ac */ /* 0x000e6e0008000800 */
[----:B------:R-:W0:Y:S02]  /*0040*/  LDC R3, c[0x0][0x360] ;  /* 0x0000d800ff037b82 */ /* 0x000e240000000800 */
[----:B0-----:R-:W-:-:S05]  /*0050*/  IMAD R3, R3, UR4, R0 ;  /* 0x0000000403037c24 */ /* 0x001fca000f8e0200 */
[----:B------:R-:W-:-:S04]  /*0060*/  IADD3 R9, PT, PT, R3, 0x1, RZ ;  /* 0x0000000103097810 */ /* 0x000fc80007ffe0ff */
[----:B-1----:R-:W-:-:S04]  /*0070*/  ISETP.GT.AND P0, PT, R9, UR5, PT ;  /* 0x0000000509007c0c */ /* 0x002fc8000bf04270 */
[----:B------:R-:W-:-:S13]  /*0080*/  ISETP.GT.U32.OR P0, PT, R3, 0x7ffffffe, P0 ;  /* 0x7ffffffe0300780c */ /* 0x000fda0000704470 */
[----:B------:R-:W-:Y:S05]  /*0090*/  @P0 EXIT ;  /* 0x000000000000094d */ /* 0x000fea0003800000 */
[----:B------:R-:W0:Y:S01]  /*00a0*/  LDC.64 R4, c[0x0][0x380] ;  /* 0x0000e000ff047b82 */ /* 0x000e220000000a00 */
[----:B------:R-:W1:Y:S07]  /*00b0*/  LDCU.64 UR4, c[0x0][0x358] ;  /* 0x00006b00ff0477ac */ /* 0x000e6e0008000a00 */
[----:B------:R-:W2:Y:S01]  /*00c0*/  LDC.64 R6, c[0x0][0x388] ;  /* 0x0000e200ff067b82 */ /* 0x000ea20000000a00 */
[----:B0-----:R-:W-:-:S04]  /*00d0*/  IMAD.WIDE.U32 R2, R3, 0x4, R4 ;  /* 0x0000000403027825 */ /* 0x001fc800078e0004 */
[C---:B------:R-:W-:Y:S02]  /*00e0*/  IMAD.WIDE.U32 R4, R9.reuse, 0x4, R4 ;  /* 0x0000000409047825 */ /* 0x040fe400078e0004 */
[----:B-1----:R-:W3:Y:S04]  /*00f0*/  LDG.E R2, desc[UR4][R2.64+0x8] ;  /* 0x0000080402027981 */ /* 0x002ee8000c1e1900 */
[----:B------:R-:W3:Y:S01]  /*0100*/  LDG.E R5, desc[UR4][R4.64] ;  /* 0x0000000404057981 */ /* 0x000ee2000c1e1900 */
[----:B--2---:R-:W-:Y:S01]  /*0110*/  IMAD.WIDE.U32 R6, R9, 0x4, R6 ;  /* 0x0000000409067825 */ /* 0x004fe200078e0006 */
[----:B---3--:R-:W-:-:S05]  /*0120*/  IADD3 R9, PT, PT, R2, -R5, RZ ;  /* 0x8000000502097210 */ /* 0x008fca0007ffe0ff */
[----:B------:R-:W-:Y:S01]  /*0130*/  STG.E desc[UR4][R6.64], R9 ;  /* 0x0000000906007986 */ /* 0x000fe2000c101904 */
[----:B------:R-:W-:Y:S05]  /*0140*/  EXIT ;  /* 0x000000000000794d */ /* 0x000fea0003800000 */
.L_x_0:
[----:B------:R-:W-:-:S00]  /*0150*/  BRA `(.L_x_0) ;  /* 0xfffffffc00fc7947 */ /* 0x000fc0000383ffff */
[----:B------:R-:W-:-:S00]  /*0160*/  NOP ;  /* 0x0000000000007918 */ /* 0x000fc00000000000 */
        /* <DEDUP_REMOVED lines=9> */
.L_x_41:


//--------------------- .text._Z5jpadgPiS_PlS_ii  --------------------------
	.section	.text._Z5jpadgPiS_PlS_ii,"ax",@progbits
	.align	128
        .global         _Z5jpadgPiS_PlS_ii
        .type           _Z5jpadgPiS_PlS_ii,@function
        .size           _Z5jpadgPiS_PlS_ii,(.L_x_42 - _Z5jpadgPiS_PlS_ii)
        .other          _Z5jpadgPiS_PlS_ii,@"STO_CUDA_ENTRY STV_DEFAULT"
_Z5jpadgPiS_PlS_ii:
.text._Z5jpadgPiS_PlS_ii:
[----:B------:R-:W0:Y:S01]  /*0000*/  LDC R1, c[0x0][0x37c] ;  /* 0x0000df00ff017b82 */ /* 0x000e220000000800 */
[----:B------:R-:W1:Y:S01]  /*0010*/  S2R R23, SR_CTAID.X ;  /* 0x0000000000177919 */ /* 0x000e620000002500 */
[----:B------:R-:W1:Y:S01]  /*0020*/  LDCU UR4, c[0x0][0x360] ;  /* 0x00006c00ff0477ac */ /* 0x000e620008000800 */
[----:B------:R-:W1:Y:S01]  /*0030*/  S2R R0, SR_TID.X ;  /* 0x0000000000007919 */ /* 0x000e620000002100 */
[----:B------:R-:W2:Y:S01]  /*0040*/  LDCU UR5, c[0x0][0x3a4] ;  /* 0x00007480ff0577ac */ /* 0x000ea20008000800 */
[----:B-1----:R-:W-:-:S04]  /*0050*/  IMAD R23, R23, UR4, R0 ;  /* 0x0000000417177c24 */ /* 0x002fc8000f8e0200 */
[----:B------:R-:W-:-:S05]  /*0060*/  VIADD R26, R23, 0x1 ;  /* 0x00000001171a7836 */ /* 0x000fca0000000000 */
[----:B--2---:R-:W-:-:S04]  /*0070*/  ISETP.GT.AND P0, PT, R26, UR5, PT ;  /* 0x000000051a007c0c */ /* 0x004fc8000bf04270 */
[----:B------:R-:W-:-:S13]  /*0080*/  ISETP.GT.U32.OR P0, PT, R23, 0x7ffffffe, P0 ;  /* 0x7ffffffe1700780c */ /* 0x000fda0000704470 */
[----:B0-----:R-:W-:Y:S05]  /*0090*/  @P0 EXIT ;  /* 0x000000000000094d */ /* 0x001fea0003800000 */
[----:B------:R-:W0:Y:S01]  /*00a0*/  LDC.64 R16, c[0x0][0x398] ;  /* 0x0000e600ff107b82 */ /* 0x000e220000000a00 */
[----:B------:R-:W1:Y:S01]  /*00b0*/  LDCU.64 UR36, c[0x0][0x358] ;  /* 0x00006b00ff2477ac */ /* 0x000e620008000a00 */
[----:B0-----:R-:W-:-:S05]  /*00c0*/  IMAD.WIDE.U32 R16, R26, 0x4, R16 ;  /* 0x000000041a107825 */ /* 0x001fca00078e0010 */
[----:B-1----:R-:W2:Y:S02]  /*00d0*/  LDG.E R0, desc[UR36][R16.64] ;  /* 0x0000002410007981 */ /* 0x002ea4000c1e1900 */
[----:B--2---:R-:W-:-:S13]  /*00e0*/  ISETP.NE.AND P0, PT, R0, RZ, PT ;  /* 0x000000ff0000720c */ /* 0x004fda0003f05270 */
[----:B------:R-:W-:Y:S05]  /*00f0*/  @P0 EXIT ;  /* 0x000000000000094d */ /* 0x000fea0003800000 */
[----:B------:R-:W0:Y:S02]  /*0100*/  LDC.64 R18, c[0x0][0x380] ;  /* 0x0000e000ff127b82 */ /* 0x000e240000000a00 */
[----:B0-----:R-:W-:-:S04]  /*0110*/  IMAD.WIDE.U32 R22, R23, 0x4, R18 ;  /* 0x0000000417167825 */ /* 0x001fc800078e0012 */
[----:B------:R-:W-:Y:S01]  /*0120*/  IMAD.WIDE.U32 R18, R26, 0x4, R18 ;  /* 0x000000041a127825 */ /* 0x000fe200078e0012 */
[----:B------:R-:W2:Y:S04]  /*0130*/  LDG.E R25, desc[UR36][R22.64+0x8] ;  /* 0x0000082416197981 */ /* 0x000ea8000c1e1900 */
[----:B------:R-:W2:Y:S01]  /*0140*/  LDG.E R0, desc[UR36][R18.64] ;  /* 0x0000002412007981 */ /* 0x000ea2000c1e1900 */
[----:B------:R-:W-:-:S06]  /*0150*/  MOV R6, 0x60 ;  /* 0x0000006000067802 */ /* 0x000fcc0000000f00 */
[----:B------:R-:W0:Y:S01]  /*0160*/  LDC.64 R6, c[0x4][R6] ;  /* 0x0100000006067b82 */ /* 0x000e220000000a00 */
[----:B--2---:R-:W-:-:S04]  /*0170*/  IMAD.IADD R25, R25, 0x1, -R0 ;  /* 0x0000000119197824 */ /* 0x004fc800078e0a00 */
[----:B------:R-:W-:-:S04]  /*0180*/  VIADD R24, R25, 0x2 ;  /* 0x0000000219187836 */ /* 0x000fc80000000000 */
[--C-:B------:R-:W-:Y:S01]  /*0190*/  IMAD.MOV.U32 R4, RZ, RZ, R24.reuse ;  /* 0x000000ffff047224 */ /* 0x100fe200078e0018 */
[----:B------:R-:W-:-:S05]  /*01a0*/  SHF.R.S32.HI R2, RZ, 0x1f, R24 ;  /* 0x0000001fff027819 */ /* 0x000fca0000011418 */
[----:B0-----:R-:W-:-:S07]  /*01b0*/  IMAD.MOV.U32 R5, RZ, RZ, R2 ;  /* 0x000000ffff057224 */ /* 0x001fce00078e0002 */
[----:B------:R-:W-:-:S07]  /*01c0*/  LEPC R20, `(.L_x_1) ;  /* 0x000000001014794e */ /* 0x000fce0000000000 */
[----:B------:R-:W-:Y:S05]  /*01d0*/  CALL.ABS.NOINC R6 ;  /* 0x0000000006007343 */ /* 0x000fea0003c00000 */
.L_x_1:
[----:B------:R-:W-:Y:S01]  /*01e0*/  ISETP.NE.AND P0, PT, R24, RZ, PT ;  /* 0x000000ff1800720c */ /* 0x000fe20003f05270 */
[----:B------:R-:W-:-:S12]  /*01f0*/  BSSY.RECONVERGENT B0, `(.L_x_2) ;  /* 0x0000034000007945 */ /* 0x000fd80003800200 */
[----:B------:R-:W-:Y:S05]  /*0200*/  @!P0 BRA `(.L_x_3) ;  /* 0x0000000000c88947 */ /* 0x000fea0003800000 */
[----:B------:R-:W-:Y:S01]  /*0210*/  ISETP.GT.U32.AND P0, PT, R24, RZ, PT ;  /* 0x000000ff1800720c */ /* 0x000fe20003f04070 */
[----:B------:R-:W-:Y:S01]  /*0220*/  IMAD.MOV.U32 R9, RZ, RZ, RZ ;  /* 0x000000ffff097224 */ /* 0x000fe200078e00ff */
[----:B------:R-:W-:Y:S01]  /*0230*/  BSSY.RECONVERGENT B1, `(.L_x_4) ;  /* 0x000001d000017945 */ /* 0x000fe20003800200 */
[----:B------:R-:W-:Y:S01]  /*0240*/  IMAD.MOV.U32 R3, RZ, RZ, RZ ;  /* 0x000000ffff037224 */ /* 0x000fe200078e00ff */
[----:B------:R-:W-:-:S13]  /*0250*/  ISETP.GT.U32.AND.EX P0, PT, R2, RZ, PT, P0 ;  /* 0x000000ff0200720c */ /* 0x000fda0003f04100 */
[----:B------:R-:W-:Y:S01]  /*0260*/  @!P0 IADD3 R6, P1, PT, R9, R4, RZ ;  /* 0x0000000409068210 */ /* 0x000fe20007f3e0ff */
[----:B------:R-:W-:-:S04]  /*0270*/  @!P0 IMAD.MOV.U32 R9, RZ, RZ, 0x1 ;  /* 0x00000001ff098424 */ /* 0x000fc800078e00ff */
[----:B------:R-:W-:Y:S01]  /*0280*/  @!P0 IMAD.X R7, R3, 0x1, R5, P1 ;  /* 0x0000000103078824 */ /* 0x000fe200008e0605 */
[CC--:B------:R-:W-:Y:S01]  /*0290*/  IADD3 R0, P3, PT, R24.reuse, -R9.reuse, RZ ;  /* 0x8000000918007210 */ /* 0x0c0fe20007f7e0ff */
[----:B------:R-:W-:Y:S01]  /*02a0*/  @!P0 IMAD.MOV.U32 R3, RZ, RZ, RZ ;  /* 0x000000ffff038224 */ /* 0x000fe200078e00ff */
[----:B------:R-:W-:Y:S02]  /*02b0*/  ISETP.GT.U32.AND P2, PT, R24, R9, PT ;  /* 0x000000091800720c */ /* 0x000fe40003f44070 */
[----:B------:R-:W-:Y:S01]  /*02c0*/  ISETP.LE.U32.AND P1, PT, R0, 0x3, PT ;  /* 0x000000030000780c */ /* 0x000fe20003f23070 */
[C---:B------:R-:W-:Y:S01]  /*02d0*/  IMAD.X R0, R2.reuse, 0x1, ~R3, P3 ;  /* 0x0000000102007824 */ /* 0x040fe200018e0e03 */
[----:B------:R0:W-:Y:S01]  /*02e0*/  @!P0 ST.E.U8 desc[UR36][R6.64], RZ ;  /* 0x000000ff06008985 */ /* 0x0001e2000c101124 */
[----:B------:R-:W-:-:S04]  /*02f0*/  ISETP.GT.U32.AND.EX P2, PT, R2, R3, PT, P2 ;  /* 0x000000030200720c */ /* 0x000fc80003f44120 */
[----:B------:R-:W-:-:S13]  /*0300*/  ISETP.LE.U32.OR.EX P1, PT, R0, RZ, !P2, P1 ;  /* 0x000000ff0000720c */ /* 0x000fda0005723510 */
[----:B0-----:R-:W-:Y:S05]  /*0310*/  @P1 BRA `(.L_x_5) ;  /* 0x0000000000381947 */ /* 0x001fea0003800000 */
[----:B------:R-:W-:Y:S02]  /*0320*/  IADD3 R0, P1, PT, R24, -0x3, RZ ;  /* 0xfffffffd18007810 */ /* 0x000fe40007f3e0ff */
[----:B------:R-:W-:Y:S02]  /*0330*/  PLOP3.LUT P0, PT, PT, PT, PT, 0x8, 0x80 ;  /* 0x000000000080781c */ /* 0x000fe40003f0e170 */
[----:B------:R-:W-:-:S11]  /*0340*/  IADD3.X R8, PT, PT, R2, -0x1, RZ, P1, !PT ;  /* 0xffffffff02087810 */ /* 0x000fd60000ffe4ff */
.L_x_6:
[C---:B0-----:R-:W-:Y:S02]  /*0350*/  IADD3 R6, P1, PT, R9.reuse, R4, RZ ;  /* 0x0000000409067210 */ /* 0x041fe40007f3e0ff */
[----:B------:R-:W-:-:S03]  /*0360*/  IADD3 R9, P2, PT, R9, 0x4, RZ ;  /* 0x0000000409097810 */ /* 0x000fc60007f5e0ff */
[----:B------:R-:W-:Y:S01]  /*0370*/  IMAD.X R7, R3, 0x1, R5, P1 ;  /* 0x0000000103077824 */ /* 0x000fe200008e0605 */
[----:B------:R-:W-:Y:S01]  /*0380*/  ISETP.GE.U32.AND P1, PT, R9, R0, PT ;  /* 0x000000000900720c */ /* 0x000fe20003f26070 */
[----:B------:R-:W-:-:S03]  /*0390*/  IMAD.X R3, RZ, RZ, R3, P2 ;  /* 0x000000ffff037224 */ /* 0x000fc600010e0603 */
[----:B------:R0:W-:Y:S02]  /*03a0*/  ST.E.U8 desc[UR36][R6.64], RZ ;  /* 0x000000ff06007985 */ /* 0x0001e4000c101124 */
[----:B------:R-:W-:Y:S02]  /*03b0*/  ISETP.GE.U32.AND.EX P1, PT, R3, R8, PT, P1 ;  /* 0x000000080300720c */ /* 0x000fe40003f26110 */
[----:B------:R0:W-:Y:S04]  /*03c0*/  ST.E.U8 desc[UR36][R6.64+0x1], RZ ;  /* 0x000001ff06007985 */ /* 0x0001e8000c101124 */
[----:B------:R0:W-:Y:S04]  /*03d0*/  ST.E.U8 desc[UR36][R6.64+0x2], RZ ;  /* 0x000002ff06007985 */ /* 0x0001e8000c101124 */
[----:B------:R0:W-:Y:S03]  /*03e0*/  ST.E.U8 desc[UR36][R6.64+0x3], RZ ;  /* 0x000003ff06007985 */ /* 0x0001e6000c101124 */
[----:B------:R-:W-:Y:S05]  /*03f0*/  @!P1 BRA `(.L_x_6) ;  /* 0xfffffffc00d49947 */ /* 0x000fea000383ffff */
.L_x_5:
[----:B------:R-:W-:Y:S05]  /*0400*/  BSYNC.RECONVERGENT B1 ;  /* 0x0000000000017941 */ /* 0x000fea0003800200 */
.L_x_4:
[CC--:B------:R-:W-:Y:S02]  /*0410*/  IADD3 R0, P3, PT, R24.reuse, -R9.reuse, RZ ;  /* 0x8000000918007210 */ /* 0x0c0fe40007f7e0ff */
[----:B------:R-:W-:Y:S02]  /*0420*/  ISETP.GT.U32.AND P2, PT, R24, R9, PT ;  /* 0x000000091800720c */ /* 0x000fe40003f44070 */
[----:B------:R-:W-:Y:S01]  /*0430*/  ISETP.LE.U32.AND P1, PT, R0, 0x1, PT ;  /* 0x000000010000780c */ /* 0x000fe20003f23070 */
[C---:B------:R-:W-:Y:S01]  /*0440*/  IMAD.X R0, R2.reuse, 0x1, ~R3, P3 ;  /* 0x0000000102007824 */ /* 0x040fe200018e0e03 */
[----:B------:R-:W-:-:S04]  /*0450*/  ISETP.GT.U32.AND.EX P2, PT, R2, R3, PT, P2 ;  /* 0x000000030200720c */ /* 0x000fc80003f44120 */
[----:B------:R-:W-:-:S13]  /*0460*/  ISETP.LE.U32.OR.EX P1, PT, R0, RZ, !P2, P1 ;  /* 0x000000ff0000720c */ /* 0x000fda0005723510 */
[C---:B0-----:R-:W-:Y:S02]  /*0470*/  @!P1 IADD3 R6, P3, PT, R9.reuse, R4, RZ ;  /* 0x0000000409069210 */ /* 0x041fe40007f7e0ff */
[----:B------:R-:W-:Y:S02]  /*0480*/  @!P1 IADD3 R9, P2, PT, R9, 0x2, RZ ;  /* 0x0000000209099810 */ /* 0x000fe40007f5e0ff */
[----:B------:R-:W-:Y:S01]  /*0490*/  @!P1 PLOP3.LUT P0, PT, PT, PT, PT, 0x8, 0x80 ;  /* 0x000000000080981c */ /* 0x000fe20003f0e170 */
[----:B------:R-:W-:Y:S02]  /*04a0*/  @!P1 IMAD.X R7, R3, 0x1, R5, P3 ;  /* 0x0000000103079824 */ /* 0x000fe400018e0605 */
[----:B------:R-:W-:Y:S01]  /*04b0*/  @!P1 IMAD.X R3, RZ, RZ, R3, P2 ;  /* 0x000000ffff039224 */ /* 0x000fe200010e0603 */
[----:B------:R-:W-:Y:S02]  /*04c0*/  ISETP.LT.U32.AND P2, PT, R9, R24, PT ;  /* 0x000000180900720c */ /* 0x000fe40003f41070 */
[----:B------:R0:W-:Y:S02]  /*04d0*/  @!P1 ST.E.U8 desc[UR36][R6.64], RZ ;  /* 0x000000ff06009985 */ /* 0x0001e4000c101124 */
[----:B------:R-:W-:-:S02]  /*04e0*/  ISETP.LT.U32.OR.EX P0, PT, R3, R2, P0, P2 ;  /* 0x000000020300720c */ /* 0x000fc40000701520 */
[----:B------:R0:W-:Y:S11]  /*04f0*/  @!P1 ST.E.U8 desc[UR36][R6.64+0x1], RZ ;  /* 0x000001ff06009985 */ /* 0x0001f6000c101124 */
[----:B------:R-:W-:-:S05]  /*0500*/  @P0 IADD3 R2, P2, PT, R9, R4, RZ ;  /* 0x0000000409020210 */ /* 0x000fca0007f5e0ff */
[----:B------:R-:W-:-:S05]  /*0510*/  @P0 IMAD.X R3, R3, 0x1, R5, P2 ;  /* 0x0000000103030824 */ /* 0x000fca00010e0605 */
[----:B------:R0:W-:Y:S03]  /*0520*/  @P0 ST.E.U8 desc[UR36][R2.64], RZ ;  /* 0x000000ff02000985 */ /* 0x0001e6000c101124 */
.L_x_3:
[----:B------:R-:W-:Y:S05]  /*0530*/  BSYNC.RECONVERGENT B0 ;  /* 0x0000000000007941 */ /* 0x000fea0003800200 */
.L_x_2:
[----:B------:R-:W2:Y:S04]  /*0540*/  LDG.E R15, desc[UR36][R18.64] ;  /* 0x00000024120f7981 */ /* 0x000ea8000c1e1900 */
[----:B------:R-:W2:Y:S01]  /*0550*/  LDG.E R14, desc[UR36][R22.64+0x8] ;  /* 0x00000824160e7981 */ /* 0x000ea2000c1e1900 */
[----:B------:R-:W-:Y:S01]  /*0560*/  BSSY.RECONVERGENT B7, `(.L_x_7) ;  /* 0x000004f000077945 */ /* 0x000fe20003800200 */
[----:B--2---:R-:W-:-:S13]  /*0570*/  ISETP.GE.AND P0, PT, R15, R14, PT ;  /* 0x0000000e0f00720c */ /* 0x004fda0003f06270 */
[----:B------:R-:W-:Y:S05]  /*0580*/  @P0 BRA `(.L_x_8) ;  /* 0x0000000000840947 */ /* 0x000fea0003800000 */
[----:B------:R-:W1:Y:S01]  /*0590*/  LDC.64 R10, c[0x0][0x390] ;  /* 0x0000e400ff0a7b82 */ /* 0x000e620000000a00 */
[----:B------:R-:W-:-:S07]  /*05a0*/  VIADD R0, R25, 0x1 ;  /* 0x0000000119007836 */ /* 0x000fce0000000000 */
[----:B------:R-:W2:Y:S08]  /*05b0*/  LDC.64 R8, c[0x0][0x390] ;  /* 0x0000e400ff087b82 */ /* 0x000eb00000000a00 */
[----:B0-----:R-:W0:Y:S08]  /*05c0*/  LDC.64 R6, c[0x0][0x398] ;  /* 0x0000e600ff067b82 */ /* 0x001e300000000a00 */
[----:B------:R-:W3:Y:S01]  /*05d0*/  LDC.64 R2, c[0x0][0x388] ;  /* 0x0000e200ff027b82 */ /* 0x000ee20000000a00 */
[----:B-1----:R-:W-:-:S07]  /*05e0*/  IMAD.WIDE.U32 R26, R26, 0x8, R10 ;  /* 0x000000081a1a7825 */ /* 0x002fce00078e000a */
.L_x_13:
[----:B---3--:R-:W-:Y:S01]  /*05f0*/  IMAD.WIDE R18, R15, 0x4, R2 ;  /* 0x000000040f127825 */ /* 0x008fe200078e0202 */
[----:B0-----:R-:W3:Y:S05]  /*0600*/  LDG.E.64 R10, desc[UR36][R26.64] ;  /* 0x000000241a0a7981 */ /* 0x001eea000c1e1b00 */
[----:B------:R-:W2:Y:S02]  /*0610*/  LDG.E R19, desc[UR36][R18.64] ;  /* 0x0000002412137981 */ /* 0x000ea4000c1e1900 */
[----:B--2---:R-:W-:-:S06]  /*0620*/  IMAD.WIDE R12, R19, 0x8, R8 ;  /* 0x00000008130c7825 */ /* 0x004fcc00078e0208 */
[----:B------:R-:W3:Y:S01]  /*0630*/  LDG.E.64 R12, desc[UR36][R12.64] ;  /* 0x000000240c0c7981 */ /* 0x000ee2000c1e1b00 */
[----:B------:R-:W-:Y:S01]  /*0640*/  BSSY.RELIABLE B6, `(.L_x_9) ;  /* 0x0000012000067945 */ /* 0x000fe20003800100 */
[----:B---3--:R-:W-:-:S04]  /*0650*/  ISETP.GT.U32.AND P0, PT, R12, R10, PT ;  /* 0x0000000a0c00720c */ /* 0x008fc80003f04070 */
[----:B------:R-:W-:-:S13]  /*0660*/  ISETP.GT.AND.EX P0, PT, R13, R11, PT, P0 ;  /* 0x0000000b0d00720c */ /* 0x000fda0003f04300 */
[----:B------:R-:W-:Y:S05]  /*0670*/  @!P0 BRA `(.L_x_10) ;  /* 0x0000000000388947 */ /* 0x000fea0003800000 */
[----:B0-----:R-:W-:-:S06]  /*0680*/  IMAD.WIDE R10, R19, 0x4, R6 ;  /* 0x00000004130a7825 */ /* 0x001fcc00078e0206 */
[----:B------:R-:W2:Y:S02]  /*0690*/  LDG.E R11, desc[UR36][R10.64] ;  /* 0x000000240a0b7981 */ /* 0x000ea4000c1e1900 */
[----:B--2---:R-:W-:-:S13]  /*06a0*/  ISETP.NE.AND P0, PT, R11, RZ, PT ;  /* 0x000000ff0b00720c */ /* 0x004fda0003f05270 */
[----:B------:R-:W-:Y:S05]  /*06b0*/  @!P0 BREAK.RELIABLE B6 ;  /* 0x0000000000068942 */ /* 0x000fea0003800100 */
[----:B------:R-:W-:Y:S05]  /*06c0*/  @!P0 BRA `(.L_x_11) ;  /* 0x0000000000cc8947 */ /* 0x000fea0003800000 */
[----:B------:R-:W-:Y:S01]  /*06d0*/  ISETP.GT.AND P0, PT, R11, R0, PT ;  /* 0x000000000b00720c */ /* 0x000fe20003f04270 */
[----:B------:R-:W-:-:S12]  /*06e0*/  BSSY.RECONVERGENT B0, `(.L_x_10) ;  /* 0x0000007000007945 */ /* 0x000fd80003800200 */
[----:B------:R-:W-:Y:S05]  /*06f0*/  @P0 BRA `(.L_x_12) ;  /* 0x0000000000140947 */ /* 0x000fea0003800000 */
[----:B------:R-:W-:Y:S01]  /*0700*/  IADD3 R10, P0, PT, R11, R4, RZ ;  /* 0x000000040b0a7210 */ /* 0x000fe20007f1e0ff */
[----:B------:R-:W-:-:S03]  /*0710*/  IMAD.MOV.U32 R12, RZ, RZ, 0x1 ;  /* 0x00000001ff0c7424 */ /* 0x000fc600078e00ff */
[----:B------:R-:W-:-:S05]  /*0720*/  LEA.HI.X.SX32 R11, R11, R5, 0x1, P0 ;  /* 0x000000050b0b7211 */ /* 0x000fca00000f0eff */
[----:B------:R0:W-:Y:S04]  /*0730*/  ST.E.U8 desc[UR36][R10.64], R12 ;  /* 0x0000000c0a007985 */ /* 0x0001e8000c101124 */
[----:B------:R0:W5:Y:S02]  /*0740*/  LDG.E R14, desc[UR36][R22.64+0x8] ;  /* 0x00000824160e7981 */ /* 0x000164000c1e1900 */
.L_x_12:
[----:B------:R-:W-:Y:S05]  /*0750*/  BSYNC.RECONVERGENT B0 ;  /* 0x0000000000007941 */ /* 0x000fea0003800200 */
.L_x_10:
[----:B------:R-:W-:Y:S05]  /*0760*/  BSYNC.RELIABLE B6 ;  /* 0x0000000000067941 */ /* 0x000fea0003800100 */
.L_x_9:
[----:B------:R-:W-:-:S05]  /*0770*/  VIADD R15, R15, 0x1 ;  /* 0x000000010f0f7836 */ /* 0x000fca0000000000 */
[----:B-----5:R-:W-:-:S13]  /*0780*/  ISETP.GE.AND P0, PT, R15, R14, PT ;  /* 0x0000000e0f00720c */ /* 0x020fda0003f06270 */
[----:B------:R-:W-:Y:S05]  /*0790*/  @!P0 BRA `(.L_x_13) ;  /* 0xfffffffc00948947 */ /* 0x000fea000383ffff */
.L_x_8:
[----:B------:R-:W-:-:S13]  /*07a0*/  ISETP.GE.AND P0, PT, R25, RZ, PT ;  /* 0x000000ff1900720c */ /* 0x000fda0003f06270 */
[----:B------:R-:W-:Y:S05]  /*07b0*/  @!P0 BRA `(.L_x_14) ;  /* 0x0000000000248947 */ /* 0x000fea0003800000 */
[----:B------:R-:W-:-:S07]  /*07c0*/  IMAD.MOV.U32 R19, RZ, RZ, 0x1 ;  /* 0x00000001ff137424 */ /* 0x000fce00078e00ff */
.L_x_16:
[----:B0-----:R-:W-:-:S05]  /*07d0*/  IADD3 R2, P0, PT, R19, R4, RZ ;  /* 0x0000000413027210 */ /* 0x001fca0007f1e0ff */
[----:B------:R-:W-:-:S05]  /*07e0*/  IMAD.X R3, RZ, RZ, R5, P0 ;  /* 0x000000ffff037224 */ /* 0x000fca00000e0605 */
[----:B------:R-:W2:Y:S02]  /*07f0*/  LD.E.U8 R2, desc[UR36][R2.64] ;  /* 0x0000002402027980 */ /* 0x000ea4000c101100 */
[----:B--2---:R-:W-:-:S13]  /*0800*/  ISETP.NE.AND P0, PT, R2, RZ, PT ;  /* 0x000000ff0200720c */ /* 0x004fda0003f05270 */
[----:B------:R-:W-:Y:S05]  /*0810*/  @!P0 BRA `(.L_x_15) ;  /* 0x0000000000648947 */ /* 0x000fea0003800000 */
[----:B------:R-:W-:-:S05]  /*0820*/  VIADD R19, R19, 0x1 ;  /* 0x0000000113137836 */ /* 0x000fca0000000000 */
[----:B------:R-:W-:-:S13]  /*0830*/  ISETP.NE.AND P0, PT, R19, R24, PT ;  /* 0x000000181300720c */ /* 0x000fda0003f05270 */
[----:B------:R-:W-:Y:S05]  /*0840*/  @P0 BRA `(.L_x_16) ;  /* 0xfffffffc00e00947 */ /* 0x000fea000383ffff */
.L_x_14:
[----:B------:R-:W-:-:S04]  /*0850*/  MOV R0, 0x58 ;  /* 0x0000005800007802 */ /* 0x000fc80000000f00 */
[----:B0-----:R0:W1:Y:S03]  /*0860*/  LDC.64 R2, c[0x4][R0] ;  /* 0x0100000000027b82 */ /* 0x0010660000000a00 */
[----:B------:R-:W-:-:S07]  /*0870*/  LEPC R20, `(.L_x_17) ;  /* 0x000000001014794e */ /* 0x000fce0000000000 */
[----:B01----:R-:W-:Y:S05]  /*0880*/  CALL.ABS.NOINC R2 ;  /* 0x0000000002007343 */ /* 0x003fea0003c00000 */
.L_x_17:
[----:B------:R-:W-:Y:S01]  /*0890*/  MOV R0, 0x68 ;  /* 0x0000006800007802 */ /* 0x000fe20000000f00 */
[----:B------:R-:W0:Y:S01]  /*08a0*/  LDCU.64 UR4, c[0x4][0x48] ;  /* 0x01000900ff0477ac */ /* 0x000e220008000a00 */
[----:B------:R-:W-:Y:S02]  /*08b0*/  IMAD.MOV.U32 R8, RZ, RZ, 0x13c ;  /* 0x0000013cff087424 */ /* 0x000fe400078e00ff */
[----:B------:R1:W2:Y:S01]  /*08c0*/  LDC.64 R2, c[0x4][R0] ;  /* 0x0100000000027b82 */ /* 0x0002a20000000a00 */
[----:B------:R-:W3:Y:S01]  /*08d0*/  LDCU.64 UR6, c[0x4][0x50] ;  /* 0x01000a00ff0677ac */ /* 0x000ee20008000a00 */
[----:B------:R-:W-:Y:S02]  /*08e0*/  IMAD.MOV.U32 R12, RZ, RZ, 0x1 ;  /* 0x00000001ff0c7424 */ /* 0x000fe400078e00ff */
[----:B------:R-:W-:Y:S01]  /*08f0*/  IMAD.MOV.U32 R13, RZ, RZ, RZ ;  /* 0x000000ffff0d7224 */ /* 0x000fe200078e00ff */
[----:B------:R-:W4:Y:S01]  /*0900*/  LDCU.64 UR8, c[0x4][0x40] ;  /* 0x01000800ff0877ac */ /* 0x000f220008000a00 */
[----:B0-----:R-:W-:-:S02]  /*0910*/  IMAD.U32 R4, RZ, RZ, UR4 ;  /* 0x00000004ff047e24 */ /* 0x001fc4000f8e00ff */
[----:B------:R-:W-:Y:S02]  /*0920*/  IMAD.U32 R5, RZ, RZ, UR5 ;  /* 0x00000005ff057e24 */ /* 0x000fe4000f8e00ff */
[----:B---3--:R-:W-:Y:S02]  /*0930*/  IMAD.U32 R6, RZ, RZ, UR6 ;  /* 0x00000006ff067e24 */ /* 0x008fe4000f8e00ff */
[----:B------:R-:W-:Y:S02]  /*0940*/  IMAD.U32 R7, RZ, RZ, UR7 ;  /* 0x00000007ff077e24 */ /* 0x000fe4000f8e00ff */
[----:B----4-:R-:W-:Y:S02]  /*0950*/  IMAD.U32 R10, RZ, RZ, UR8 ;  /* 0x00000008ff0a7e24 */ /* 0x010fe4000f8e00ff */
[----:B-1----:R-:W-:-:S07]  /*0960*/  IMAD.U32 R11, RZ, RZ, UR9 ;  /* 0x00000009ff0b7e24 */ /* 0x002fce000f8e00ff */
[----:B------:R-:W-:-:S07]  /*0970*/  LEPC R20, `(.L_x_18) ;  /* 0x000000001014794e */ /* 0x000fce0000000000 */
[----:B--2---:R-:W-:Y:S05]  /*0980*/  CALL.ABS.NOINC R2 ;  /* 0x0000000002007343 */ /* 0x004fea0003c00000 */
.L_x_18:
[----:B------:R-:W-:Y:S01]  /*0990*/  IMAD.MOV.U32 R19, RZ, RZ, RZ ;  /* 0x000000ffff137224 */ /* 0x000fe200078e00ff */
[----:B------:R-:W-:Y:S06]  /*09a0*/  BRA `(.L_x_19) ;  /* 0x0000000000287947 */ /* 0x000fec0003800000 */
.L_x_15:
[----:B------:R-:W-:-:S04]  /*09b0*/  MOV R0, 0x58 ;  /* 0x0000005800007802 */ /* 0x000fc80000000f00 */
[----:B------:R0:W1:Y:S03]  /*09c0*/  LDC.64 R2, c[0x4][R0] ;  /* 0x0100000000027b82 */ /* 0x0000660000000a00 */
[----:B------:R-:W-:-:S07]  /*09d0*/  LEPC R20, `(.L_x_20) ;  /* 0x000000001014794e */ /* 0x000fce0000000000 */
[----:B01----:R-:W-:Y:S05]  /*09e0*/  CALL.ABS.NOINC R2 ;  /* 0x0000000002007343 */ /* 0x003fea0003c00000 */
.L_x_20:
[----:B------:R-:W-:Y:S05]  /*09f0*/  BRA `(.L_x_19) ;  /* 0x0000000000147947 */ /* 0x000fea0003800000 */
.L_x_11:
[----:B------:R-:W-:-:S04]  /*0a00*/  MOV R0, 0x58 ;  /* 0x0000005800007802 */ /* 0x000fc80000000f00 */
[----:B------:R0:W1:Y:S03]  /*0a10*/  LDC.64 R2, c[0x4][R0] ;  /* 0x0100000000027b82 */ /* 0x0000660000000a00 */
[----:B------:R-:W-:-:S07]  /*0a20*/  LEPC R20, `(.L_x_21) ;  /* 0x000000001014794e */ /* 0x000fce0000000000 */
[----:B01----:R-:W-:Y:S05]  /*0a30*/  CALL.ABS.NOINC R2 ;  /* 0x0000000002007343 */ /* 0x003fea0003c00000 */
.L_x_21:
[----:B------:R-:W-:-:S07]  /*0a40*/  IMAD.MOV.U32 R19, RZ, RZ, RZ ;  /* 0x000000ffff137224 */ /* 0x000fce00078e00ff */
.L_x_19:
[----:B------:R-:W-:Y:S05]  /*0a50*/  BSYNC.RECONVERGENT B7 ;  /* 0x0000000000077941 */ /* 0x000fea0003800200 */
.L_x_7:
[----:B------:R-:W-:Y:S01]  /*0a60*/  ISETP.NE.AND P0, PT, R19, RZ, PT ;  /* 0x000000ff1300720c */ /* 0x000fe20003f05270 */
[----:B------:R0:W-:-:S12]  /*0a70*/  STG.E desc[UR36][R16.64], R19 ;  /* 0x0000001310007986 */ /* 0x0001d8000c101924 */
[----:B0-----:R-:W-:Y:S05]  /*0a80*/  @!P0 EXIT ;  /* 0x000000000000894d */ /* 0x001fea0003800000 */
[----:B------:R-:W0:Y:S01]  /*0a90*/  S2R R0, SR_LANEID ;  /* 0x0000000000007919 */ /* 0x000e220000000000 */
[----:B------:R-:W1:Y:S01]  /*0aa0*/  LDC.64 R2, c[0x0][0x398] ;  /* 0x0000e600ff027b82 */ /* 0x000e620000000a00 */
[----:B------:R-:W-:Y:S02]  /*0ab0*/  VOTEU.ANY UR4, UPT, PT ;  /* 0x0000000000047886 */ /* 0x000fe400038e0100 */
[----:B------:R-:W-:Y:S02]  /*0ac0*/  UFLO.U32 UR5, UR4 ;  /* 0x00000004000572bd */ /* 0x000fe400080e0000 */
[----:B------:R-:W1:Y:S04]  /*0ad0*/  POPC R5, UR4 ;  /* 0x0000000400057d09 */ /* 0x000e680008000000 */
[----:B0-----:R-:W-:-:S13]  /*0ae0*/  ISETP.EQ.U32.AND P0, PT, R0, UR5, PT ;  /* 0x0000000500007c0c */ /* 0x001fda000bf02070 */
[----:B-1----:R-:W-:Y:S01]  /*0af0*/  @P0 REDG.E.ADD.STRONG.GPU desc[UR36][R2.64], R5 ;  /* 0x000000050200098e */ /* 0x002fe2000c12e124 */
[----:B------:R-:W-:Y:S05]  /*0b00*/  EXIT ;  /* 0x000000000000794d */ /* 0x000fea0003800000 */
.L_x_22:
        /* <DEDUP_REMOVED lines=15> */
.L_x_42:


//--------------------- .text._Z12updateDegreePlPiS0_i --------------------------
	.section	.text._Z12updateDegreePlPiS0_i,"ax",@progbits
	.align	128
        .global         _Z12updateDegreePlPiS0_i
        .type           _Z12updateDegreePlPiS0_i,@function
        .size           _Z12updateDegreePlPiS0_i,(.L_x_43 - _Z12updateDegreePlPiS0_i)
        .other          _Z12updateDegreePlPiS0_i,@"STO_CUDA_ENTRY STV_DEFAULT"
_Z12updateDegreePlPiS0_i:
.text._Z12updateDegreePlPiS0_i:
[----:B------:R-:W-:Y:S01]  /*0000*/  LDC R1, c[0x0][0x37c] ;  /* 0x0000df00ff017b82 */ /* 0x000fe20000000800 */
[----:B------:R-:W0:Y:S01]  /*0010*/  S2R R0, SR_CTAID.X ;  /* 0x0000000000007919 */ /* 0x000e220000002500 */
[----:B------:R-:W0:Y:S01]  /*0020*/  LDCU UR4, c[0x0][0x360] ;  /* 0x00006c00ff0477ac */ /* 0x000e220008000800 */
[----:B------:R-:W0:Y:S01]  /*0030*/  S2R R3, SR_TID.X ;  /* 0x0000000000037919 */ /* 0x000e220000002100 */
[----:B------:R-:W1:Y:S01]  /*0040*/  LDCU UR5, c[0x0][0x398] ;  /* 0x00007300ff0577ac */ /* 0x000e620008000800 */
        /* <DEDUP_REMOVED lines=8> */
[----:B0-----:R-:W-:-:S06]  /*00d0*/  IMAD.WIDE.U32 R2, R7, 0x8, R2 ;  /* 0x0000000807027825 */ /* 0x001fcc00078e0002 */
[----:B-1----:R-:W3:Y:S01]  /*00e0*/  LDG.E.64 R2, desc[UR4][R2.64] ;  /* 0x0000000402027981 */ /* 0x002ee2000c1e1b00 */
[----:B------:R-:W-:Y:S01]  /*00f0*/  BSSY.RECONVERGENT B0, `(.L_x_23) ;  /* 0x0000009000007945 */ /* 0x000fe20003800200 */
[----:B------:R-:W-:Y:S02]  /*0100*/  HFMA2 R9, -RZ, RZ, 0, 0 ;  /* 0x00000000ff097431 */ /* 0x000fe400000001ff */
[----:B--2---:R-:W-:Y:S01]  /*0110*/  IMAD.WIDE.U32 R4, R7, 0x4, R4 ;  /* 0x0000000407047825 */ /* 0x004fe200078e0004 */
[----:B---3--:R-:W-:-:S04]  /*0120*/  ISETP.NE.U32.AND P0, PT, R2, RZ, PT ;  /* 0x000000ff0200720c */ /* 0x008fc80003f05070 */
[----:B------:R-:W-:-:S13]  /*0130*/  ISETP.NE.AND.EX P0, PT, R3, RZ, PT, P0 ;  /* 0x000000ff0300720c */ /* 0x000fda0003f05300 */
[----:B------:R-:W-:Y:S05]  /*0140*/  @P0 BRA `(.L_x_24) ;  /* 0x00000000000c0947 */ /* 0x000fea0003800000 */
[----:B------:R-:W0:Y:S02]  /*0150*/  LDC.64 R2, c[0x0][0x390] ;  /* 0x0000e400ff027b82 */ /* 0x000e240000000a00 */
[----:B0-----:R-:W-:-:S05]  /*0160*/  IMAD.WIDE.U32 R2, R7, 0x4, R2 ;  /* 0x0000000407027825 */ /* 0x001fca00078e0002 */
[----:B------:R0:W5:Y:S02]  /*0170*/  LDG.E R9, desc[UR4][R2.64] ;  /* 0x0000000402097981 */ /* 0x000164000c1e1900 */
.L_x_24:
[----:B------:R-:W-:Y:S05]  /*0180*/  BSYNC.RECONVERGENT B0 ;  /* 0x0000000000007941 */ /* 0x000fea0003800200 */
.L_x_23:
[----:B-----5:R-:W-:Y:S01]  /*0190*/  STG.E desc[UR4][R4.64], R9 ;  /* 0x0000000904007986 */ /* 0x020fe2000c101904 */
[----:B------:R-:W-:Y:S05]  /*01a0*/  EXIT ;  /* 0x000000000000794d */ /* 0x000fea0003800000 */
.L_x_25:
        /* <DEDUP_REMOVED lines=13> */
.L_x_43:


//--------------------- .text._Z6getADGidPdPlPiP17curandStateXORWOWiS1_S1_S1_ --------------------------
	.section	.text._Z6getADGidPdPlPiP17curandStateXORWOWiS1_S1_S1_,"ax",@progbits
	.align	128
        .global         _Z6getADGidPdPlPiP17curandStateXORWOWiS1_S1_S1_
        .type           _Z6getADGidPdPlPiP17curandStateXORWOWiS1_S1_S1_,@function
        .size           _Z6getADGidPdPlPiP17curandStateXORWOWiS1_S1_S1_,(.L_x_44 - _Z6getADGidPdPlPiP17curandStateXORWOWiS1_S1_S1_)
        .other          _Z6getADGidPdPlPiP17curandStateXORWOWiS1_S1_S1_,@"STO_CUDA_ENTRY STV_DEFAULT"
_Z6getADGidPdPlPiP17curandStateXORWOWiS1_S1_S1_:
.text._Z6getADGidPdPlPiP17curandStateXORWOWiS1_S1_S1_:
[----:B------:R-:W-:Y:S01]  /*0000*/  LDC R1, c[0x0][0x37c] ;  /* 0x0000df00ff017b82 */ /* 0x000fe20000000800 */
[----:B------:R-:W0:Y:S01]  /*0010*/  S2R R0, SR_CTAID.X ;  /* 0x0000000000007919 */ /* 0x000e220000002500 */
[----:B------:R-:W0:Y:S01]  /*0020*/  LDCU UR4, c[0x0][0x360] ;  /* 0x00006c00ff0477ac */ /* 0x000e220008000800 */
[----:B------:R-:W0:Y:S01]  /*0030*/  S2R R3, SR_TID.X ;  /* 0x0000000000037919 */ /* 0x000e220000002100 */
[----:B------:R-:W1:Y:S01]  /*0040*/  LDCU UR5, c[0x0][0x380] ;  /* 0x00007000ff0577ac */ /* 0x000e620008000800 */
[----:B0-----:R-:W-:-:S04]  /*0050*/  IMAD R0, R0, UR4, R3 ;  /* 0x0000000400007c24 */ /* 0x001fc8000f8e0203 */
[----:B------:R-:W-:-:S05]  /*0060*/  VIADD R4, R0, 0x1 ;  /* 0x0000000100047836 */ /* 0x000fca0000000000 */
[----:B-1----:R-:W-:-:S04]  /*0070*/  ISETP.GT.AND P0, PT, R4, UR5, PT ;  /* 0x0000000504007c0c */ /* 0x002fc8000bf04270 */
[----:B------:R-:W-:-:S13]  /*0080*/  ISETP.GT.U32.OR P0, PT, R0, 0x7ffffffe, P0 ;  /* 0x7ffffffe0000780c */ /* 0x000fda0000704470 */
[----:B------:R-:W-:Y:S05]  /*0090*/  @P0 EXIT ;  /* 0x000000000000094d */ /* 0x000fea0003800000 */
[----:B------:R-:W0:Y:S01]  /*00a0*/  LDC.64 R2, c[0x0][0x398] ;  /* 0x0000e600ff027b82 */ /* 0x000e220000000a00 */
[----:B------:R-:W1:Y:S01]  /*00b0*/  LDCU.64 UR8, c[0x0][0x358] ;  /* 0x00006b00ff0877ac */ /* 0x000e620008000a00 */
[----:B0-----:R-:W-:-:S05]  /*00c0*/  IMAD.WIDE.U32 R2, R4, 0x8, R2 ;  /* 0x0000000804027825 */ /* 0x001fca00078e0002 */
[----:B-1----:R-:W2:Y:S02]  /*00d0*/  LDG.E.64 R6, desc[UR8][R2.64] ;  /* 0x0000000802067981 */ /* 0x002ea4000c1e1b00 */
[----:B--2---:R-:W-:-:S04]  /*00e0*/  ISETP.NE.U32.AND P0, PT, R6, RZ, PT ;  /* 0x000000ff0600720c */ /* 0x004fc80003f05070 */
[----:B------:R-:W-:-:S13]  /*00f0*/  ISETP.NE.AND.EX P0, PT, R7, RZ, PT, P0 ;  /* 0x000000ff0700720c */ /* 0x000fda0003f05300 */
[----:B------:R-:W-:Y:S05]  /*0100*/  @P0 EXIT ;  /* 0x000000000000094d */ /* 0x000fea0003800000 */
[----:B------:R-:W0:Y:S08]  /*0110*/  LDC.64 R8, c[0x0][0x3a0] ;  /* 0x0000e800ff087b82 */ /* 0x000e300000000a00 */
[----:B------:R-:W1:Y:S08]  /*0120*/  LDC.64 R6, c[0x0][0x390] ;  /* 0x0000e400ff067b82 */ /* 0x000e700000000a00 */
[----:B------:R-:W2:Y:S01]  /*0130*/  LDC.64 R12, c[0x0][0x388] ;  /* 0x0000e200ff0c7b82 */ /* 0x000ea20000000a00 */
[----:B0-----:R-:W-:-:S06]  /*0140*/  IMAD.WIDE.U32 R8, R4, 0x4, R8 ;  /* 0x0000000404087825 */ /* 0x001fcc00078e0008 */
[----:B------:R-:W3:Y:S04]  /*0150*/  LDG.E R8, desc[UR8][R8.64] ;  /* 0x0000000808087981 */ /* 0x000ee8000c1e1900 */
[----:B-1----:R-:W4:Y:S01]  /*0160*/  LDG.E.64 R6, desc[UR8][R6.64] ;  /* 0x0000000806067981 */ /* 0x002f22000c1e1b00 */
[----:B--2---:R-:W-:Y:S01]  /*0170*/  DADD R12, R12, 1 ;  /* 0x3ff000000c0c7429 */ /* 0x004fe20000000000 */
[----:B---3--:R-:W0:Y:S07]  /*0180*/  I2F.F64 R10, R8 ;  /* 0x00000008000a7312 */ /* 0x008e2e0000201c00 */
[----:B----4-:R-:W-:-:S08]  /*0190*/  DMUL R12, R6, R12 ;  /* 0x0000000c060c7228 */ /* 0x010fd00000000000 */
[----:B0-----:R-:W-:-:S14]  /*01a0*/  DSETP.GE.AND P0, PT, R12, R10, PT ;  /* 0x0000000a0c00722a */ /* 0x001fdc0003f06000 */
[----:B------:R-:W-:Y:S05]  /*01b0*/  @!P0 EXIT ;  /* 0x000000000000894d */ /* 0x000fea0003800000 */
[----:B------:R-:W0:Y:S01]  /*01c0*/  LDC.64 R6, c[0x0][0x3a8] ;  /* 0x0000ea00ff067b82 */ /* 0x000e220000000a00 */
[----:B------:R-:W1:Y:S01]  /*01d0*/  LDCU UR7, c[0x0][0x3b0] ;  /* 0x00007600ff0777ac */ /* 0x000e620008000800 */
[----:B0-----:R-:W-:-:S05]  /*01e0*/  IMAD.WIDE.U32 R6, R0, 0x30, R6 ;  /* 0x0000003000067825 */ /* 0x001fca00078e0006 */
[----:B------:R-:W2:Y:S04]  /*01f0*/  LDG.E.64 R8, desc[UR8][R6.64] ;  /* 0x0000000806087981 */ /* 0x000ea8000c1e1b00 */
[----:B------:R-:W3:Y:S04]  /*0200*/  LDG.E.64 R10, desc[UR8][R6.64+0x10] ;  /* 0x00001008060a7981 */ /* 0x000ee8000c1e1b00 */
[----:B------:R-:W4:Y:S01]  /*0210*/  LDG.E.64 R12, desc[UR8][R6.64+0x8] ;  /* 0x00000808060c7981 */ /* 0x000f22000c1e1b00 */
[----:B-1----:R-:W-:-:S04]  /*0220*/  USHF.R.S32.HI UR4, URZ, 0x1f, UR7 ;  /* 0x0000001fff047899 */ /* 0x002fc80008011407 */
[----:B------:R-:W-:Y:S02]  /*0230*/  UIMAD UR6, UR4, 0x6fc10000, URZ ;  /* 0x6fc10000040678a4 */ /* 0x000fe4000f8e02ff */
[----:B------:R-:W-:Y:S02]  /*0240*/  UIMAD.WIDE.U32 UR4, UR7, 0x6fc10000, URZ ;  /* 0x6fc10000070478a5 */ /* 0x000fe4000f8e00ff */
[----:B------:R-:W-:-:S04]  /*0250*/  UIMAD UR6, UR7, 0x2386f2, UR6 ;  /* 0x002386f2070678a4 */ /* 0x000fc8000f8e0206 */
[----:B------:R-:W-:-:S09]  /*0260*/  UIADD3 UR5, UPT, UPT, UR5, UR6, URZ ;  /* 0x0000000605057290 */ /* 0x000fd2000fffe0ff */
[----:B------:R-:W-:Y:S01]  /*0270*/  I2F.F64.S64 R18, UR4 ;  /* 0x0000000400127d12 */ /* 0x000fe20008301c00 */
[----:B------:R-:W-:Y:S01]  /*0280*/  UMOV UR4, 0x26340008 ;  /* 0x2634000800047882 */ /* 0x000fe20000000000 */
[----:B------:R-:W-:Y:S01]  /*0290*/  UMOV UR5, 0x430c6bf5 ;  /* 0x430c6bf500057882 */ /* 0x000fe20000000000 */
[----:B--2---:R-:W-:Y:S01]  /*02a0*/  SHF.R.U32.HI R14, RZ, 0x2, R9 ;  /* 0x00000002ff0e7819 */ /* 0x004fe20000011609 */
[----:B------:R-:W-:-:S03]  /*02b0*/  VIADD R8, R8, 0x587c5 ;  /* 0x000587c508087836 */ /* 0x000fc60000000000 */
[----:B------:R-:W-:Y:S01]  /*02c0*/  LOP3.LUT R14, R14, R9, RZ, 0x3c, !PT ;  /* 0x000000090e0e7212 */ /* 0x000fe200078e3cff */
[----:B---3--:R-:W-:Y:S01]  /*02d0*/  IMAD.SHL.U32 R5, R11, 0x10, RZ ;  /* 0x000000100b057824 */ /* 0x008fe200078e00ff */
[----:B------:R-:W-:Y:S02]  /*02e0*/  MOV R25, R10 ;  /* 0x0000000a00197202 */ /* 0x000fe40000000f00 */
[C---:B------:R-:W-:Y:S02]  /*02f0*/  SHF.L.U32 R9, R14.reuse, 0x1, RZ ;  /* 0x000000010e097819 */ /* 0x040fe400000006ff */
[----:B----4-:R-:W-:Y:S02]  /*0300*/  MOV R24, R13 ;  /* 0x0000000d00187202 */ /* 0x010fe40000000f00 */
[----:B------:R-:W-:Y:S02]  /*0310*/  LOP3.LUT R14, R14, R9, R5, 0x96, !PT ;  /* 0x000000090e0e7212 */ /* 0x000fe400078e9605 */
[----:B------:R-:W0:Y:S02]  /*0320*/  S2R R9, SR_LANEID ;  /* 0x0000000000097919 */ /* 0x000e240000000000 */
[----:B------:R-:W-:Y:S01]  /*0330*/  LOP3.LUT R15, R14, R11, RZ, 0x3c, !PT ;  /* 0x0000000b0e0f7212 */ /* 0x000fe200078e3cff */
[----:B------:R-:W-:Y:S01]  /*0340*/  IMAD.MOV.U32 R14, RZ, RZ, 0x2f800000 ;  /* 0x2f800000ff0e7424 */ /* 0x000fe200078e00ff */
[----:B------:R1:W-:Y:S02]  /*0350*/  STG.E.64 desc[UR8][R6.64+0x8], R24 ;  /* 0x0000081806007986 */ /* 0x0003e4000c101b08 */
[----:B------:R-:W-:-:S04]  /*0360*/  IADD3 R5, PT, PT, R15, R8, RZ ;  /* 0x000000080f057210 */ /* 0x000fc80007ffe0ff */
[----:B------:R-:W-:-:S05]  /*0370*/  I2FP.F32.U32 R5, R5 ;  /* 0x0000000500057245 */ /* 0x000fca0000201000 */
[----:B------:R-:W-:Y:S01]  /*0380*/  FFMA R5, R5, R14, 1.1641532182693481445e-10 ;  /* 0x2f00000005057423 */ /* 0x000fe2000000000e */
[----:B------:R-:W-:-:S03]  /*0390*/  IMAD.MOV.U32 R14, RZ, RZ, R11 ;  /* 0x000000ffff0e7224 */ /* 0x000fc600078e000b */
[----:B------:R-:W2:Y:S02]  /*03a0*/  F2F.F64.F32 R16, R5 ;  /* 0x0000000500107310 */ /* 0x000ea40000201800 */
[----:B------:R1:W-:Y:S01]  /*03b0*/  STG.E.64 desc[UR8][R6.64+0x10], R14 ;  /* 0x0000100e06007986 */ /* 0x0003e2000c101b08 */
[----:B--2---:R-:W-:Y:S01]  /*03c0*/  DFMA R20, R16, UR4, R18 ;  /* 0x0000000410147c2b */ /* 0x004fe20008000012 */
[----:B------:R-:W-:Y:S01]  /*03d0*/  VOTEU.ANY UR4, UPT, PT ;  /* 0x0000000000047886 */ /* 0x000fe200038e0100 */
[----:B------:R-:W2:Y:S01]  /*03e0*/  LDC.64 R18, c[0x0][0x3c0] ;  /* 0x0000f000ff127b82 */ /* 0x000ea20000000a00 */
[----:B------:R-:W-:Y:S02]  /*03f0*/  UFLO.U32 UR5, UR4 ;  /* 0x00000004000572bd */ /* 0x000fe400080e0000 */
[----:B------:R-:W3:Y:S04]  /*0400*/  POPC R23, UR4 ;  /* 0x0000000400177d09 */ /* 0x000ee80008000000 */
[----:B0-----:R-:W-:Y:S01]  /*0410*/  ISETP.EQ.U32.AND P0, PT, R9, UR5, PT ;  /* 0x0000000509007c0c */ /* 0x001fe2000bf02070 */
[----:B------:R-:W3:Y:S01]  /*0420*/  LDC.64 R16, c[0x0][0x398] ;  /* 0x0000e600ff107b82 */ /* 0x000ee20000000a00 */
[----:B------:R-:W-:-:S02]  /*0430*/  IMAD.MOV.U32 R9, RZ, RZ, R12 ;  /* 0x000000ffff097224 */ /* 0x000fc400078e000c */
[----:B------:R-:W0:Y:S03]  /*0440*/  F2I.S64.F64.TRUNC R20, R20 ;  /* 0x0000001400147311 */ /* 0x000e26000030d900 */
[----:B------:R1:W-:Y:S01]  /*0450*/  STG.E.64 desc[UR8][R6.64], R8 ;  /* 0x0000000806007986 */ /* 0x0003e2000c101b08 */
[----:B--2---:R-:W-:-:S03]  /*0460*/  IMAD.WIDE.U32 R10, R4, 0x4, R18 ;  /* 0x00000004040a7825 */ /* 0x004fc600078e0012 */
[----:B0-----:R1:W-:Y:S01]  /*0470*/  STG.E.64 desc[UR8][R2.64], R20 ;  /* 0x0000001402007986 */ /* 0x0013e2000c101b08 */
[----:B------:R-:W-:-:S03]  /*0480*/  IMAD.WIDE.U32 R4, R0, 0x4, R18 ;  /* 0x0000000400047825 */ /* 0x000fc600078e0012 */
[----:B---3--:R1:W-:Y:S04]  /*0490*/  @P0 REDG.E.ADD.STRONG.GPU desc[UR8][R16.64], R23 ;  /* 0x000000171000098e */ /* 0x0083e8000c12e108 */
[----:B------:R-:W2:Y:S04]  /*04a0*/  LDG.E R0, desc[UR8][R10.64] ;  /* 0x000000080a007981 */ /* 0x000ea8000c1e1900 */
[----:B------:R-:W2:Y:S02]  /*04b0*/  LDG.E R13, desc[UR8][R4.64+0x8] ;  /* 0x00000808040d7981 */ /* 0x000ea4000c1e1900 */
[----:B--2---:R-:W-:-:S13]  /*04c0*/  ISETP.GE.AND P0, PT, R0, R13, PT ;  /* 0x0000000d0000720c */ /* 0x004fda0003f06270 */
[----:B-1----:R-:W-:Y:S05]  /*04d0*/  @P0 EXIT ;  /* 0x000000000000094d */ /* 0x002fea0003800000 */
[----:B------:R-:W0:Y:S08]  /*04e0*/  LDC.64 R8, c[0x0][0x3c8] ;  /* 0x0000f200ff087b82 */ /* 0x000e300000000a00 */
[----:B------:R-:W1:Y:S02]  /*04f0*/  LDC.64 R10, c[0x0][0x3b8] ;  /* 0x0000ee00ff0a7b82 */ /* 0x000e640000000a00 */
.L_x_26:
[----:B0-----:R-:W-:-:S06]  /*0500*/  IMAD.WIDE R2, R0, 0x4, R8 ;  /* 0x0000000400027825 */ /* 0x001fcc00078e0208 */
[----:B------:R-:W1:Y:S01]  /*0510*/  LDG.E R3, desc[UR8][R2.64] ;  /* 0x0000000802037981 */ /* 0x000e62000c1e1900 */
[----:B------:R-:W-:Y:S01]  /*0520*/  MOV R15, 0xffffffff ;  /* 0xffffffff000f7802 */ /* 0x000fe20000000f00 */
[----:B-1----:R-:W-:-:S05]  /*0530*/  IMAD.WIDE R6, R3, 0x4, R10 ;  /* 0x0000000403067825 */ /* 0x002fca00078e020a */
[----:B------:R2:W-:Y:S04]  /*0540*/  REDG.E.ADD.STRONG.GPU desc[UR8][R6.64], R15 ;  /* 0x0000000f0600798e */ /* 0x0005e8000c12e108 */
[----:B------:R-:W3:Y:S01]  /*0550*/  LDG.E R13, desc[UR8][R4.64+0x8] ;  /* 0x00000808040d7981 */ /* 0x000ee2000c1e1900 */
[----:B------:R-:W-:-:S05]  /*0560*/  VIADD R0, R0, 0x1 ;  /* 0x0000000100007836 */ /* 0x000fca0000000000 */
[----:B---3--:R-:W-:-:S13]  /*0570*/  ISETP.GE.AND P0, PT, R0, R13, PT ;  /* 0x0000000d0000720c */ /* 0x008fda0003f06270 */
[----:B--2---:R-:W-:Y:S05]  /*0580*/  @!P0 BRA `(.L_x_26) ;  /* 0xfffffffc00dc8947 */ /* 0x004fea000383ffff */
[----:B------:R-:W-:Y:S05]  /*0590*/  EXIT ;  /* 0x000000000000794d */ /* 0x000fea0003800000 */
.L_x_27:
        /* <DEDUP_REMOVED lines=14> */
.L_x_44:


//--------------------- .text._Z8halfSum2iPiPl    --------------------------
	.section	.text._Z8halfSum2iPiPl,"ax",@progbits
	.align	128
        .global         _Z8halfSum2iPiPl
        .type           _Z8halfSum2iPiPl,@function
        .size           _Z8halfSum2iPiPl,(.L_x_45 - _Z8halfSum2iPiPl)
        .other          _Z8halfSum2iPiPl,@"STO_CUDA_ENTRY STV_DEFAULT"
_Z8halfSum2iPiPl:
.text._Z8halfSum2iPiPl:
[----:B------:R-:W-:Y:S01]  /*0000*/  LDC R1, c[0x0][0x37c] ;  /* 0x0000df00ff017b82 */ /* 0x000fe20000000800 */
[----:B------:R-:W0:Y:S01]  /*0010*/  S2R R0, SR_CTAID.X ;  /* 0x0000000000007919 */ /* 0x000e220000002500 */
[----:B------:R-:W0:Y:S01]  /*0020*/  LDCU UR4, c[0x0][0x360] ;  /* 0x00006c00ff0477ac */ /* 0x000e220008000800 */
[----:B------:R-:W0:Y:S01]  /*0030*/  S2R R3, SR_TID.X ;  /* 0x0000000000037919 */ /* 0x000e220000002100 */
[----:B------:R-:W1:Y:S01]  /*0040*/  LDCU UR5, c[0x0][0x380] ;  /* 0x00007000ff0577ac */ /* 0x000e620008000800 */
[----:B------:R-:W2:Y:S01]  /*0050*/  LDCU.64 UR6, c[0x0][0x358] ;  /* 0x00006b00ff0677ac */ /* 0x000ea20008000a00 */
[----:B0-----:R-:W-:-:S05]  /*0060*/  IMAD R0, R0, UR4, R3 ;  /* 0x0000000400007c24 */ /* 0x001fca000f8e0203 */
[----:B------:R-:W-:-:S04]  /*0070*/  IADD3 R9, PT, PT, R0, 0x1, RZ ;  /* 0x0000000100097810 */ /* 0x000fc80007ffe0ff */
[----:B------:R-:W-:-:S04]  /*0080*/  SHF.L.U32 R5, R9, 0x1, RZ ;  /* 0x0000000109057819 */ /* 0x000fc800000006ff */
[----:B-1----:R-:W-:-:S13]  /*0090*/  ISETP.GT.AND P0, PT, R5, UR5, PT ;  /* 0x0000000505007c0c */ /* 0x002fda000bf04270 */
[----:B--2---:R-:W-:Y:S05]  /*00a0*/  @P0 BRA `(.L_x_28) ;  /* 0x0000000000280947 */ /* 0x004fea0003800000 */
[----:B------:R-:W0:Y:S08]  /*00b0*/  LDC.64 R2, c[0x0][0x388] ;  /* 0x0000e200ff027b82 */ /* 0x000e300000000a00 */
[----:B------:R-:W1:Y:S01]  /*00c0*/  LDC.64 R6, c[0x0][0x390] ;  /* 0x0000e400ff067b82 */ /* 0x000e620000000a00 */
[----:B0-----:R-:W-:-:S05]  /*00d0*/  IMAD.WIDE R2, R5, 0x4, R2 ;  /* 0x0000000405027825 */ /* 0x001fca00078e0202 */
[----:B------:R-:W2:Y:S04]  /*00e0*/  LDG.E R4, desc[UR6][R2.64+-0x4] ;  /* 0xfffffc0602047981 */ /* 0x000ea8000c1e1900 */
[----:B------:R-:W2:Y:S01]  /*00f0*/  LDG.E R5, desc[UR6][R2.64] ;  /* 0x0000000602057981 */ /* 0x000ea2000c1e1900 */
[----:B-1----:R-:W-:Y:S01]  /*0100*/  IMAD.WIDE R6, R9, 0x8, R6 ;  /* 0x0000000809067825 */ /* 0x002fe200078e0206 */
[----:B--2---:R-:W-:-:S04]  /*0110*/  IADD3 R4, PT, PT, R4, R5, RZ ;  /* 0x0000000504047210 */ /* 0x004fc80007ffe0ff */
[----:B------:R-:W-:-:S05]  /*0120*/  SHF.R.S32.HI R5, RZ, 0x1f, R4 ;  /* 0x0000001fff057819 */ /* 0x000fca0000011404 */
[----:B------:R-:W-:Y:S01]  /*0130*/  STG.E.64 desc[UR6][R6.64], R4 ;  /* 0x0000000406007986 */ /* 0x000fe2000c101b06 */
[----:B------:R-:W-:Y:S05]  /*0140*/  EXIT ;  /* 0x000000000000794d */ /* 0x000fea0003800000 */
.L_x_28:
[----:B------:R-:W-:-:S06]  /*0150*/  UIADD3 UR4, UPT, UPT, UR5, 0x1, URZ ;  /* 0x0000000105047890 */ /* 0x000fcc000fffe0ff */
[----:B------:R-:W-:-:S13]  /*0160*/  ISETP.NE.AND P0, PT, R5, UR4, PT ;  /* 0x0000000405007c0c */ /* 0x000fda000bf05270 */
[----:B------:R-:W-:Y:S05]  /*0170*/  @P0 EXIT ;  /* 0x000000000000094d */ /* 0x000fea0003800000 */
[----:B------:R-:W0:Y:S08]  /*0180*/  LDC.64 R2, c[0x0][0x388] ;  /* 0x0000e200ff027b82 */ /* 0x000e300000000a00 */
[----:B------:R-:W1:Y:S01]  /*0190*/  LDC.64 R6, c[0x0][0x390] ;  /* 0x0000e400ff067b82 */ /* 0x000e620000000a00 */
[----:B0-----:R-:W-:-:S05]  /*01a0*/  IMAD.WIDE R4, R5, 0x4, R2 ;  /* 0x0000000405047825 */ /* 0x001fca00078e0202 */
[----:B------:R-:W2:Y:S01]  /*01b0*/  LDG.E R2, desc[UR6][R4.64+-0x4] ;  /* 0xfffffc0604027981 */ /* 0x000ea2000c1e1900 */
[----:B-1----:R-:W-:Y:S01]  /*01c0*/  IMAD.WIDE R6, R9, 0x8, R6 ;  /* 0x0000000809067825 */ /* 0x002fe200078e0206 */
[----:B--2---:R-:W-:-:S05]  /*01d0*/  SHF.R.S32.HI R3, RZ, 0x1f, R2 ;  /* 0x0000001fff037819 */ /* 0x004fca0000011402 */
[----:B------:R-:W-:Y:S01]  /*01e0*/  STG.E.64 desc[UR6][R6.64], R2 ;  /* 0x0000000206007986 */ /* 0x000fe2000c101b06 */
[----:B------:R-:W-:Y:S05]  /*01f0*/  EXIT ;  /* 0x000000000000794d */ /* 0x000fea0003800000 */
.L_x_29:
        /* <DEDUP_REMOVED lines=16> */
.L_x_45:


//--------------------- .text._Z7halfSumiPlS_     --------------------------
	.section	.text._Z7halfSumiPlS_,"ax",@progbits
	.align	128
        .global         _Z7halfSumiPlS_
        .type           _Z7halfSumiPlS_,@function
        .size           _Z7halfSumiPlS_,(.L_x_46 - _Z7halfSumiPlS_)
        .other          _Z7halfSumiPlS_,@"STO_CUDA_ENTRY STV_DEFAULT"
_Z7halfSumiPlS_:
.text._Z7halfSumiPlS_:
        /* <DEDUP_REMOVED lines=14> */
[----:B------:R-:W2:Y:S04]  /*00e0*/  LDG.E.64 R4, desc[UR6][R2.64+-0x8] ;  /* 0xfffff80602047981 */ /* 0x000ea8000c1e1b00 */
[----:B------:R-:W2:Y:S02]  /*00f0*/  LDG.E.64 R6, desc[UR6][R2.64] ;  /* 0x0000000602067981 */ /* 0x000ea4000c1e1b00 */
[----:B--2---:R-:W-:-:S04]  /*0100*/  IADD3 R6, P0, PT, R4, R6, RZ ;  /* 0x0000000604067210 */ /* 0x004fc80007f1e0ff */
[----:B------:R-:W-:Y:S01]  /*0110*/  IADD3.X R7, PT, PT, R5, R7, RZ, P0, !PT ;  /* 0x0000000705077210 */ /* 0x000fe200007fe4ff */
[----:B-1----:R-:W-:-:S05]  /*0120*/  IMAD.WIDE R4, R11, 0x8, R8 ;  /* 0x000000080b047825 */ /* 0x002fca00078e0208 */
[----:B------:R-:W-:Y:S01]  /*0130*/  STG.E.64 desc[UR6][R4.64], R6 ;  /* 0x0000000604007986 */ /* 0x000fe2000c101b06 */
[----:B------:R-:W-:Y:S05]  /*0140*/  EXIT ;  /* 0x000000000000794d */ /* 0x000fea0003800000 */
.L_x_30:
[----:B------:R-:W-:-:S06]  /*0150*/  UIADD3 UR4, UPT, UPT, UR5, 0x1, URZ ;  /* 0x0000000105047890 */ /* 0x000fcc000fffe0ff */
[----:B------:R-:W-:-:S13]  /*0160*/  ISETP.NE.AND P0, PT, R5, UR4, PT ;  /* 0x0000000405007c0c */ /* 0x000fda000bf05270 */
[----:B------:R-:W-:Y:S05]  /*0170*/  @P0 EXIT ;  /* 0x000000000000094d */ /* 0x000fea0003800000 */
[----:B------:R-:W0:Y:S02]  /*0180*/  LDC.64 R2, c[0x0][0x388] ;  /* 0x0000e200ff027b82 */ /* 0x000e240000000a00 */
[----:B0-----:R-:W-:-:S06]  /*0190*/  IMAD.WIDE R2, R5, 0x8, R2 ;  /* 0x0000000805027825 */ /* 0x001fcc00078e0202 */
[----:B------:R-:W0:Y:S01]  /*01a0*/  LDC.64 R4, c[0x0][0x390] ;  /* 0x0000e400ff047b82 */ /* 0x000e220000000a00 */
[----:B------:R-:W2:Y:S01]  /*01b0*/  LDG.E.64 R2, desc[UR6][R2.64+-0x8] ;  /* 0xfffff80602027981 */ /* 0x000ea2000c1e1b00 */
[----:B0-----:R-:W-:-:S05]  /*01c0*/  IMAD.WIDE R4, R11, 0x8, R4 ;  /* 0x000000080b047825 */ /* 0x001fca00078e0204 */
[----:B--2---:R-:W-:Y:S01]  /*01d0*/  STG.E.64 desc[UR6][R4.64], R2 ;  /* 0x0000000204007986 */ /* 0x004fe2000c101b06 */
[----:B------:R-:W-:Y:S05]  /*01e0*/  EXIT ;  /* 0x000000000000794d */ /* 0x000fea0003800000 */
.L_x_31:
        /* <DEDUP_REMOVED lines=9> */
.L_x_46:


//--------------------- .text._Z12setup_kernelP17curandStateXORWOW --------------------------
	.section	.text._Z12setup_kernelP17curandStateXORWOW,"ax",@progbits
	.align	128
        .global         _Z12setup_kernelP17curandStateXORWOW
        .type           _Z12setup_kernelP17curandStateXORWOW,@function
        .size           _Z12setup_kernelP17curandStateXORWOW,(.L_x_47 - _Z12setup_kernelP17curandStateXORWOW)
        .other          _Z12setup_kernelP17curandStateXORWOW,@"STO_CUDA_ENTRY STV_DEFAULT"
_Z12setup_kernelP17curandStateXORWOW:
.text._Z12setup_kernelP17curandStateXORWOW:
[----:B------:R-:W-:Y:S01]  /*0000*/  LDC R1, c[0x0][0x37c] ;  /* 0x0000df00ff017b82 */ /* 0x000fe20000000800 */
[----:B------:R-:W0:Y:S01]  /*0010*/  S2R R5, SR_TID.X ;  /* 0x0000000000057919 */ /* 0x000e220000002100 */
[----:B------:R-:W0:Y:S01]  /*0020*/  LDCU UR4, c[0x0][0x360] ;  /* 0x00006c00ff0477ac */ /* 0x000e220008000800 */
[----:B------:R-:W0:Y:S02]  /*0030*/  S2R R0, SR_CTAID.X ;  /* 0x0000000000007919 */ /* 0x000e240000002500 */
[----:B0-----:R-:W-:Y:S01]  /*0040*/  IMAD R5, R0, UR4, R5 ;  /* 0x0000000400057c24 */ /* 0x001fe2000f8e0205 */
[----:B------:R-:W0:Y:S03]  /*0050*/  LDCU.64 UR4, c[0x0][0x358] ;  /* 0x00006b00ff0477ac */ /* 0x000e260008000a00 */
[----:B------:R-:W-:-:S05]  /*0060*/  VIADD R13, R5, 0x1 ;  /* 0x00000001050d7836 */ /* 0x000fca0000000000 */
[----:B------:R-:W-:Y:S02]  /*0070*/  ISETP.NE.AND P0, PT, R13, RZ, PT ;  /* 0x000000ff0d00720c */ /* 0x000fe40003f05270 */
[----:B------:R-:W-:Y:S01]  /*0080*/  CS2R R2, SR_CLOCKLO ;  /* 0x0000000000027805 */ /* 0x000fe20000015000 */
[----:B------:R-:W1:Y:S05]  /*0090*/  LDC.64 R6, c[0x0][0x380] ;  /* 0x0000e000ff067b82 */ /* 0x000e6a0000000a00 */
[----:B------:R-:W-:Y:S01]  /*00a0*/  LOP3.LUT R0, R2, 0xaad26b49, RZ, 0x3c, !PT ;  /* 0xaad26b4902007812 */ /* 0x000fe200078e3cff */
[----:B------:R-:W-:Y:S01]  /*00b0*/  BSSY.RECONVERGENT B0, `(.L_x_32) ;  /* 0x00000df000007945 */ /* 0x000fe20003800200 */
[----:B------:R-:W-:-:S03]  /*00c0*/  LOP3.LUT R2, R3, 0xf7dcefdd, RZ, 0x3c, !PT ;  /* 0xf7dcefdd03027812 */ /* 0x000fc600078e3cff */
[----:B------:R-:W-:Y:S02]  /*00d0*/  IMAD R0, R0, 0x4182bed5, RZ ;  /* 0x4182bed500007824 */ /* 0x000fe400078e02ff */
[----:B------:R-:W-:Y:S02]  /*00e0*/  IMAD R3, R2, -0x658354e5, RZ ;  /* 0x9a7cab1b02037824 */ /* 0x000fe400078e02ff */
[C---:B------:R-:W-:Y:S01]  /*00f0*/  VIADD R11, R0.reuse, 0x583f19 ;  /* 0x00583f19000b7836 */ /* 0x040fe20000000000 */
[C---:B------:R-:W-:Y:S01]  /*0100*/  LOP3.LUT R8, R0.reuse, 0x159a55e5, RZ, 0x3c, !PT ;  /* 0x159a55e500087812 */ /* 0x040fe200078e3cff */
[C---:B------:R-:W-:Y:S01]  /*0110*/  VIADD R9, R3.reuse, 0x1f123bb5 ;  /* 0x1f123bb503097836 */ /* 0x040fe20000000000 */
[----:B------:R-:W-:Y:S02]  /*0120*/  IADD3 R4, PT, PT, R0, 0x64f0c9, R3 ;  /* 0x0064f0c900047810 */ /* 0x000fe40007ffe003 */
[----:B------:R-:W-:Y:S01]  /*0130*/  LOP3.LUT R10, R3, 0x5491333, RZ, 0x3c, !PT ;  /* 0x05491333030a7812 */ /* 0x000fe200078e3cff */
[----:B-1----:R-:W-:-:S04]  /*0140*/  IMAD.WIDE R6, R5, 0x30, R6 ;  /* 0x0000003005067825 */ /* 0x002fc800078e0206 */
[----:B------:R-:W-:Y:S01]  /*0150*/  VIADD R5, R0, 0x75bcd15 ;  /* 0x075bcd1500057836 */ /* 0x000fe20000000000 */
[----:B0-----:R0:W-:Y:S04]  /*0160*/  STG.E.64 desc[UR4][R6.64+0x8], R8 ;  /* 0x0000080806007986 */ /* 0x0011e8000c101b04 */
[----:B------:R0:W-:Y:S04]  /*0170*/  STG.E.64 desc[UR4][R6.64], R4 ;  /* 0x0000000406007986 */ /* 0x0001e8000c101b04 */
[----:B------:R0:W-:Y:S01]  /*0180*/  STG.E.64 desc[UR4][R6.64+0x10], R10 ;  /* 0x0000100a06007986 */ /* 0x0001e2000c101b04 */
[----:B------:R-:W-:Y:S05]  /*0190*/  @!P0 BRA `(.L_x_33) ;  /* 0x0000000c00408947 */ /* 0x000fea0003800000 */
[----:B------:R-:W-:Y:S01]  /*01a0*/  SHF.R.S32.HI R0, RZ, 0x1f, R13 ;  /* 0x0000001fff007819 */ /* 0x000fe2000001140d */
[----:B------:R-:W-:-:S07]  /*01b0*/  IMAD.MOV.U32 R12, RZ, RZ, RZ ;  /* 0x000000ffff0c7224 */ /* 0x000fce00078e00ff */
.L_x_39:
[----:B-1----:R-:W-:Y:S01]  /*01c0*/  LOP3.LUT R2, R13, 0x3, RZ, 0xc0, !PT ;  /* 0x000000030d027812 */ /* 0x002fe200078ec0ff */
[----:B------:R-:W-:Y:S03]  /*01d0*/  BSSY.RECONVERGENT B1, `(.L_x_34) ;  /* 0x00000c6000017945 */ /* 0x000fe60003800200 */
[----:B------:R-:W-:-:S04]  /*01e0*/  ISETP.NE.U32.AND P0, PT, R2, RZ, PT ;  /* 0x000000ff0200720c */ /* 0x000fc80003f05070 */
[----:B------:R-:W-:-:S13]  /*01f0*/  ISETP.NE.AND.EX P0, PT, RZ, RZ, PT, P0 ;  /* 0x000000ffff00720c */ /* 0x000fda0003f05300 */
[----:B------:R-:W-:Y:S05]  /*0200*/  @!P0 BRA `(.L_x_35) ;  /* 0x0000000c00088947 */ /* 0x000fea0003800000 */
[----:B0-----:R-:W0:Y:S01]  /*0210*/  LDC.64 R8, c[0x4][RZ] ;  /* 0x01000000ff087b82 */ /* 0x001e220000000a00 */
[----:B------:R-:W-:Y:S02]  /*0220*/  IMAD.MOV.U32 R14, RZ, RZ, RZ ;  /* 0x000000ffff0e7224 */ /* 0x000fe400078e00ff */
[----:B0-----:R-:W-:-:S07]  /*0230*/  IMAD.WIDE.U32 R8, R12, 0xc80, R8 ;  /* 0x00000c800c087825 */ /* 0x001fce00078e0008 */
.L_x_38:
[----:B-1----:R-:W-:Y:S01]  /*0240*/  IMAD.MOV.U32 R15, RZ, RZ, RZ ;  /* 0x000000ffff0f7224 */ /* 0x002fe200078e00ff */
[----:B------:R-:W-:Y:S01]  /*0250*/  CS2R R2, SRZ ;  /* 0x0000000000027805 */ /* 0x000fe2000001ff00 */
[----:B------:R-:W-:Y:S01]  /*0260*/  IMAD.MOV.U32 R17, RZ, RZ, RZ ;  /* 0x000000ffff117224 */ /* 0x000fe200078e00ff */
[----:B------:R-:W-:-:S07]  /*0270*/  CS2R R4, SRZ ;  /* 0x0000000000047805 */ /* 0x000fce000001ff00 */
.L_x_37:
[----:B------:R-:W-:-:S05]  /*0280*/  IMAD.WIDE.U32 R10, R17, 0x4, R6 ;  /* 0x00000004110a7825 */ /* 0x000fca00078e0006 */
[----:B------:R0:W5:Y:S01]  /*0290*/  LDG.E R16, desc[UR4][R10.64+0x4] ;  /* 0x000004040a107981 */ /* 0x000162000c1e1900 */
[----:B------:R-:W-:-:S07]  /*02a0*/  IMAD.MOV.U32 R19, RZ, RZ, RZ ;  /* 0x000000ffff137224 */ /* 0x000fce00078e00ff */
.L_x_36:
[----:B-----5:R-:W-:Y:S01]  /*02b0*/  SHF.R.U32.HI R24, RZ, R19, R16 ;  /* 0x00000013ff187219 */ /* 0x020fe20000011610 */
[----:B0-----:R-:W-:-:S03]  /*02c0*/  IMAD.SHL.U32 R10, R17, 0x20, RZ ;  /* 0x00000020110a7824 */ /* 0x001fc600078e00ff */
[----:B------:R-:W-:Y:S01]  /*02d0*/  LOP3.LUT R11, R24, 0x1, RZ, 0xc0, !PT ;  /* 0x00000001180b7812 */ /* 0x000fe200078ec0ff */
[----:B------:R-:W-:-:S03]  /*02e0*/  IMAD.IADD R10, R10, 0x1, R19 ;  /* 0x000000010a0a7824 */ /* 0x000fc600078e0213 */
[----:B------:R-:W-:Y:S01]  /*02f0*/  ISETP.NE.U32.AND P0, PT, R11, 0x1, PT ;  /* 0x000000010b00780c */ /* 0x000fe20003f05070 */
[----:B------:R-:W-:-:S03]  /*0300*/  IMAD R11, R10, 0x5, RZ ;  /* 0x000000050a0b7824 */ /* 0x000fc600078e02ff */
[----:B------:R-:W-:Y:S01]  /*0310*/  R2P PR, R24, 0x7e ;  /* 0x0000007e18007804 */ /* 0x000fe20000000000 */
[----:B------:R-:W-:-:S08]  /*0320*/  IMAD.WIDE.U32 R10, R11, 0x4, R8 ;  /* 0x000000040b0a7825 */ /* 0x000fd000078e0008 */
[----:B------:R-:W2:Y:S04]  /*0330*/  @!P0 LDG.E R18, desc[UR4][R10.64] ;  /* 0x000000040a128981 */ /* 0x000ea8000c1e1900 */
[----:B------:R-:W3:Y:S04]  /*0340*/  @!P0 LDG.E R20, desc[UR4][R10.64+0x10] ;  /* 0x000010040a148981 */ /* 0x000ee8000c1e1900 */
[----:B------:R-:W4:Y:S04]  /*0350*/  @P1 LDG.E R22, desc[UR4][R10.64+0x14] ;  /* 0x000014040a161981 */ /* 0x000f28000c1e1900 */
[----:B------:R-:W4:Y:S04]  /*0360*/  @P2 LDG.E R26, desc[UR4][R10.64+0x28] ;  /* 0x000028040a1a2981 */ /* 0x000f28000c1e1900 */
[----:B------:R-:W4:Y:S04]  /*0370*/  @!P0 LDG.E R21, desc[UR4][R10.64+0x4] ;  /* 0x000004040a158981 */ /* 0x000f28000c1e1900 */
[----:B------:R-:W4:Y:S04]  /*0380*/  @!P0 LDG.E R23, desc[UR4][R10.64+0xc] ;  /* 0x00000c040a178981 */ /* 0x000f28000c1e1900 */
[----:B------:R-:W4:Y:S04]  /*0390*/  @P1 LDG.E R25, desc[UR4][R10.64+0x18] ;  /* 0x000018040a191981 */ /* 0x000f28000c1e1900 */
[----:B------:R-:W4:Y:S04]  /*03a0*/  @P3 LDG.E R28, desc[UR4][R10.64+0x3c] ;  /* 0x00003c040a1c3981 */ /* 0x000f28000c1e1900 */
[----:B------:R-:W4:Y:S01]  /*03b0*/  @P6 LDG.E R27, desc[UR4][R10.64+0x7c] ;  /* 0x00007c040a1b6981 */ /* 0x000f22000c1e1900 */
[----:B--2---:R-:W-:-:S03]  /*03c0*/  @!P0 LOP3.LUT R15, R15, R18, RZ, 0x3c, !PT ;  /* 0x000000120f0f8212 */ /* 0x004fc600078e3cff */
[----:B------:R-:W2:Y:S01]  /*03d0*/  @!P0 LDG.E R18, desc[UR4][R10.64+0x8] ;  /* 0x000008040a128981 */ /* 0x000ea2000c1e1900 */
[----:B---3--:R-:W-:-:S03]  /*03e0*/  @!P0 LOP3.LUT R3, R3, R20, RZ, 0x3c, !PT ;  /* 0x0000001403038212 */ /* 0x008fc600078e3cff */
[----:B------:R-:W3:Y:S01]  /*03f0*/  @P1 LDG.E R20, desc[UR4][R10.64+0x24] ;  /* 0x000024040a141981 */ /* 0x000ee2000c1e1900 */
[----:B----4-:R-:W-:-:S03]  /*0400*/  @P1 LOP3.LUT R15, R15, R22, RZ, 0x3c, !PT ;  /* 0x000000160f0f1212 */ /* 0x010fc600078e3cff */
[----:B------:R-:W4:Y:S01]  /*0410*/  @P2 LDG.E R22, desc[UR4][R10.64+0x38] ;  /* 0x000038040a162981 */ /* 0x000f22000c1e1900 */
[----:B------:R-:W-:-:S03]  /*0420*/  @P2 LOP3.LUT R15, R15, R26, RZ, 0x3c, !PT ;  /* 0x0000001a0f0f2212 */ /* 0x000fc600078e3cff */
[----:B------:R-:W4:Y:S01]  /*0430*/  @P4 LDG.E R26, desc[UR4][R10.64+0x50] ;  /* 0x000050040a1a4981 */ /* 0x000f22000c1e1900 */
[----:B------:R-:W-:-:S03]  /*0440*/  @!P0 LOP3.LUT R4, R4, R21, RZ, 0x3c, !PT ;  /* 0x0000001504048212 */ /* 0x000fc600078e3cff */
[----:B------:R-:W4:Y:S01]  /*0450*/  @P1 LDG.E R21, desc[UR4][R10.64+0x20] ;  /* 0x000020040a151981 */ /* 0x000f22000c1e1900 */
[----:B------:R-:W-:-:S03]  /*0460*/  @!P0 LOP3.LUT R2, R2, R23, RZ, 0x3c, !PT ;  /* 0x0000001702028212 */ /* 0x000fc600078e3cff */
[----:B------:R-:W4:Y:S01]  /*0470*/  @P2 LDG.E R23, desc[UR4][R10.64+0x2c] ;  /* 0x00002c040a172981 */ /* 0x000f22000c1e1900 */
[----:B------:R-:W-:-:S03]  /*0480*/  @P1 LOP3.LUT R4, R4, R25, RZ, 0x3c, !PT ;  /* 0x0000001904041212 */ /* 0x000fc600078e3cff */
[----:B------:R-:W4:Y:S01]  /*0490*/  @P2 LDG.E R25, desc[UR4][R10.64+0x34] ;  /* 0x000034040a192981 */ /* 0x000f22000c1e1900 */
[----:B--2---:R-:W-:-:S03]  /*04a0*/  @!P0 LOP3.LUT R5, R5, R18, RZ, 0x3c, !PT ;  /* 0x0000001205058212 */ /* 0x004fc600078e3cff */
[----:B------:R-:W2:Y:S01]  /*04b0*/  @P1 LDG.E R18, desc[UR4][R10.64+0x1c] ;  /* 0x00001c040a121981 */ /* 0x000ea2000c1e1900 */
[----:B---3--:R-:W-:-:S03]  /*04c0*/  @P1 LOP3.LUT R3, R3, R20, RZ, 0x3c, !PT ;  /* 0x0000001403031212 */ /* 0x008fc600078e3cff */
[----:B------:R-:W3:Y:S01]  /*04d0*/  @P2 LDG.E R20, desc[UR4][R10.64+0x30] ;  /* 0x000030040a142981 */ /* 0x000ee2000c1e1900 */
[----:B----4-:R-:W-:-:S03]  /*04e0*/  @P2 LOP3.LUT R3, R3, R22, RZ, 0x3c, !PT ;  /* 0x0000001603032212 */ /* 0x010fc600078e3cff */
[----:B------:R-:W4:Y:S01]  /*04f0*/  @P3 LDG.E R22, desc[UR4][R10.64+0x4c] ;  /* 0x00004c040a163981 */ /* 0x000f22000c1e1900 */
[----:B------:R-:W-:-:S04]  /*0500*/  @P3 LOP3.LUT R15, R15, R28, RZ, 0x3c, !PT ;  /* 0x0000001c0f0f3212 */ /* 0x000fc800078e3cff */
[----:B------:R-:W-:Y:S02]  /*0510*/  @P4 LOP3.LUT R15, R15, R26, RZ, 0x3c, !PT ;  /* 0x0000001a0f0f4212 */ /* 0x000fe400078e3cff */
[----:B------:R-:W-:Y:S01]  /*0520*/  @P1 LOP3.LUT R2, R2, R21, RZ, 0x3c, !PT ;  /* 0x0000001502021212 */ /* 0x000fe200078e3cff */
[----:B------:R-:W4:Y:S04]  /*0530*/  @P5 LDG.E R26, desc[UR4][R10.64+0x64] ;  /* 0x000064040a1a5981 */ /* 0x000f28000c1e1900 */
[----:B------:R-:W4:Y:S01]  /*0540*/  @P3 LDG.E R21, desc[UR4][R10.64+0x40] ;  /* 0x000040040a153981 */ /* 0x000f22000c1e1900 */
[----:B------:R-:W-:Y:S02]  /*0550*/  @P2 LOP3.LUT R4, R4, R23, RZ, 0x3c, !PT ;  /* 0x0000001704042212 */ /* 0x000fe400078e3cff */
[----:B------:R-:W-:Y:S01]  /*0560*/  @P2 LOP3.LUT R2, R2, R25, RZ, 0x3c, !PT ;  /* 0x0000001902022212 */ /* 0x000fe200078e3cff */
[----:B------:R-:W4:Y:S04]  /*0570*/  @P3 LDG.E R23, desc[UR4][R10.64+0x48] ;  /* 0x000048040a173981 */ /* 0x000f28000c1e1900 */
[----:B------:R-:W4:Y:S01]  /*0580*/  @P4 LDG.E R25, desc[UR4][R10.64+0x54] ;  /* 0x000054040a194981 */ /* 0x000f22000c1e1900 */
[----:B--2---:R-:W-:-:S03]  /*0590*/  @P1 LOP3.LUT R5, R5, R18, RZ, 0x3c, !PT ;  /* 0x0000001205051212 */ /* 0x004fc600078e3cff */
[----:B------:R-:W2:Y:S01]  /*05a0*/  @P3 LDG.E R18, desc[UR4][R10.64+0x44] ;  /* 0x000044040a123981 */ /* 0x000ea2000c1e1900 */
[----:B---3--:R-:W-:-:S03]  /*05b0*/  @P2 LOP3.LUT R5, R5, R20, RZ, 0x3c, !PT ;  /* 0x0000001405052212 */ /* 0x008fc600078e3cff */
[----:B------:R-:W3:Y:S01]  /*05c0*/  @P4 LDG.E R20, desc[UR4][R10.64+0x58] ;  /* 0x000058040a144981 */ /* 0x000ee2000c1e1900 */
[----:B----4-:R-:W-:-:S03]  /*05d0*/  @P3 LOP3.LUT R3, R3, R22, RZ, 0x3c, !PT ;  /* 0x0000001603033212 */ /* 0x010fc600078e3cff */
[----:B------:R-:W4:Y:S01]  /*05e0*/  @P4 LDG.E R22, desc[UR4][R10.64+0x60] ;  /* 0x000060040a164981 */ /* 0x000f22000c1e1900 */
[----:B------:R-:W-:Y:S02]  /*05f0*/  LOP3.LUT P0, RZ, R24, 0x80, RZ, 0xc0, !PT ;  /* 0x0000008018ff7812 */ /* 0x000fe4000780c0ff */
[----:B------:R-:W-:Y:S02]  /*0600*/  @P5 LOP3.LUT R15, R15, R26, RZ, 0x3c, !PT ;  /* 0x0000001a0f0f5212 */ /* 0x000fe400078e3cff */
[----:B------:R-:W4:Y:S01]  /*0610*/  @P6 LDG.E R26, desc[UR4][R10.64+0x78] ;  /* 0x000078040a1a6981 */ /* 0x000f22000c1e1900 */
[----:B------:R-:W-:-:S03]  /*0620*/  @P3 LOP3.LUT R4, R4, R21, RZ, 0x3c, !PT ;  /* 0x0000001504043212 */ /* 0x000fc600078e3cff */
[----:B------:R-:W4:Y:S01]  /*0630*/  @P4 LDG.E R21, desc[UR4][R10.64+0x5c] ;  /* 0x00005c040a154981 */ /* 0x000f22000c1e1900 */
[----:B------:R-:W-:-:S03]  /*0640*/  @P3 LOP3.LUT R2, R2, R23, RZ, 0x3c, !PT ;  /* 0x0000001702023212 */ /* 0x000fc600078e3cff */
[----:B------:R-:W4:Y:S01]  /*0650*/  @P5 LDG.E R23, desc[UR4][R10.64+0x68] ;  /* 0x000068040a175981 */ /* 0x000f22000c1e1900 */
[----:B------:R-:W-:-:S03]  /*0660*/  @P4 LOP3.LUT R4, R4, R25, RZ, 0x3c, !PT ;  /* 0x0000001904044212 */ /* 0x000fc600078e3cff */
[----:B------:R-:W4:Y:S01]  /*0670*/  @P5 LDG.E R25, desc[UR4][R10.64+0x70] ;  /* 0x000070040a195981 */ /* 0x000f22000c1e1900 */
[----:B--2---:R-:W-:-:S03]  /*0680*/  @P3 LOP3.LUT R5, R5, R18, RZ, 0x3c, !PT ;  /* 0x0000001205053212 */ /* 0x004fc600078e3cff */
[----:B------:R-:W2:Y:S01]  /*0690*/  @P5 LDG.E R18, desc[UR4][R10.64+0x6c] ;  /* 0x00006c040a125981 */ /* 0x000ea2000c1e1900 */
[----:B---3--:R-:W-:-:S03]  /*06a0*/  @P4 LOP3.LUT R5, R5, R20, RZ, 0x3c, !PT ;  /* 0x0000001405054212 */ /* 0x008fc600078e3cff */
[----:B------:R-:W3:Y:S01]  /*06b0*/  @P5 LDG.E R20, desc[UR4][R10.64+0x74] ;  /* 0x000074040a145981 */ /* 0x000ee2000c1e1900 */
[----:B----4-:R-:W-:-:S03]  /*06c0*/  @P4 LOP3.LUT R3, R3, R22, RZ, 0x3c, !PT ;  /* 0x0000001603034212 */ /* 0x010fc600078e3cff */
[----:B------:R-:W4:Y:S01]  /*06d0*/  @P0 LDG.E R22, desc[UR4][R10.64+0x8c] ;  /* 0x00008c040a160981 */ /* 0x000f22000c1e1900 */
[----:B------:R-:W-:-:S03]  /*06e0*/  @P6 LOP3.LUT R15, R15, R26, RZ, 0x3c, !PT ;  /* 0x0000001a0f0f6212 */ /* 0x000fc600078e3cff */
        /* <DEDUP_REMOVED lines=13> */
[----:B------:R-:W-:Y:S02]  /*07c0*/  @P6 LOP3.LUT R4, R4, R27, RZ, 0x3c, !PT ;  /* 0x0000001b04046212 */ /* 0x000fe400078e3cff */
[----:B------:R-:W-:Y:S02]  /*07d0*/  @P6 LOP3.LUT R2, R2, R21, RZ, 0x3c, !PT ;  /* 0x0000001502026212 */ /* 0x000fe400078e3cff */
[----:B------:R-:W-:Y:S02]  /*07e0*/  @P0 LOP3.LUT R4, R4, R23, RZ, 0x3c, !PT ;  /* 0x0000001704040212 */ /* 0x000fe400078e3cff */
[----:B------:R-:W-:Y:S02]  /*07f0*/  @P0 LOP3.LUT R2, R2, R25, RZ, 0x3c, !PT ;  /* 0x0000001902020212 */ /* 0x000fe400078e3cff */
[----:B--2---:R-:W-:Y:S02]  /*0800*/  @P6 LOP3.LUT R5, R5, R18, RZ, 0x3c, !PT ;  /* 0x0000001205056212 */ /* 0x004fe400078e3cff */
[----:B---3--:R-:W-:-:S02]  /*0810*/  @P6 LOP3.LUT R3, R3, R20, RZ, 0x3c, !PT ;  /* 0x0000001403036212 */ /* 0x008fc400078e3cff */
[----:B----4-:R-:W-:Y:S02]  /*0820*/  @P0 LOP3.LUT R5, R5, R22, RZ, 0x3c, !PT ;  /* 0x0000001605050212 */ /* 0x010fe400078e3cff */
[----:B------:R-:W-:Y:S02]  /*0830*/  @P0 LOP3.LUT R3, R3, R26, RZ, 0x3c, !PT ;  /* 0x0000001a03030212 */ /* 0x000fe400078e3cff */
[----:B------:R-:W-:-:S13]  /*0840*/  R2P PR, R24.B1, 0x7f ;  /* 0x0000007f18007804 */ /* 0x000fda0000001000 */
[----:B------:R-:W2:Y:S04]  /*0850*/  @P0 LDG.E R18, desc[UR4][R10.64+0xa0] ;  /* 0x0000a0040a120981 */ /* 0x000ea8000c1e1900 */
[----:B------:R-:W3:Y:S04]  /*0860*/  @P1 LDG.E R22, desc[UR4][R10.64+0xb4] ;  /* 0x0000b4040a161981 */ /* 0x000ee8000c1e1900 */
[----:B------:R-:W4:Y:S04]  /*0870*/  @P2 LDG.E R26, desc[UR4][R10.64+0xc8] ;  /* 0x0000c8040a1a2981 */ /* 0x000f28000c1e1900 */
[----:B------:R-:W4:Y:S04]  /*0880*/  @P3 LDG.E R28, desc[UR4][R10.64+0xdc] ;  /* 0x0000dc040a1c3981 */ /* 0x000f28000c1e1900 */
[----:B------:R-:W4:Y:S04]  /*0890*/  @P0 LDG.E R23, desc[UR4][R10.64+0xa4] ;  /* 0x0000a4040a170981 */ /* 0x000f28000c1e1900 */
[----:B------:R-:W4:Y:S04]  /*08a0*/  @P0 LDG.E R20, desc[UR4][R10.64+0xa8] ;  /* 0x0000a8040a140981 */ /* 0x000f28000c1e1900 */
[----:B------:R-:W4:Y:S04]  /*08b0*/  @P4 LDG.E R25, desc[UR4][R10.64+0xf0] ;  /* 0x0000f0040a194981 */ /* 0x000f28000c1e1900 */
        /* <DEDUP_REMOVED lines=21> */
[----:B------:R-:W-:Y:S02]  /*0a10*/  LOP3.LUT P0, RZ, R24, 0x8000, RZ, 0xc0, !PT ;  /* 0x0000800018ff7812 */ /* 0x000fe4000780c0ff */
[----:B----4-:R-:W-:Y:S01]  /*0a20*/  @P5 LOP3.LUT R15, R15, R26, RZ, 0x3c, !PT ;  /* 0x0000001a0f0f5212 */ /* 0x010fe200078e3cff */
[----:B------:R-:W4:Y:S04]  /*0a30*/  @P3 LDG.E R24, desc[UR4][R10.64+0xe4] ;  /* 0x0000e4040a183981 */ /* 0x000f28000c1e1900 */
[----:B------:R-:W2:Y:S01]  /*0a40*/  @P6 LDG.E R26, desc[UR4][R10.64+0x118] ;  /* 0x000118040a1a6981 */ /* 0x000ea2000c1e1900 */
        /* <DEDUP_REMOVED lines=8> */
[----:B---3--:R-:W-:-:S03]  /*0ad0*/  @P2 LOP3.LUT R3, R3, R22, RZ, 0x3c, !PT ;  /* 0x0000001603032212 */ /* 0x008fc600078e3cff */
[----:B------:R-:W3:Y:S01]  /*0ae0*/  @P4 LDG.E R22, desc[UR4][R10.64+0x100] ;  /* 0x000100040a164981 */ /* 0x000ee2000c1e1900 */
[----:B--2---:R-:W-:-:S03]  /*0af0*/  @P6 LOP3.LUT R15, R15, R26, RZ, 0x3c, !PT ;  /* 0x0000001a0f0f6212 */ /* 0x004fc600078e3cff */
[----:B------:R-:W2:Y:S01]  /*0b00*/  @P0 LDG.E R26, desc[UR4][R10.64+0x12c] ;  /* 0x00012c040a1a0981 */ /* 0x000ea2000c1e1900 */
[----:B----4-:R-:W-:-:S03]  /*0b10*/  @P2 LOP3.LUT R2, R2, R23, RZ, 0x3c, !PT ;  /* 0x0000001702022212 */ /* 0x010fc600078e3cff */
[----:B------:R-:W4:Y:S01]  /*0b20*/  @P4 LDG.E R23, desc[UR4][R10.64+0xfc] ;  /* 0x0000fc040a174981 */ /* 0x000f22000c1e1900 */
[----:B------:R-:W-:-:S03]  /*0b30*/  @P2 LOP3.LUT R5, R5, R20, RZ, 0x3c, !PT ;  /* 0x0000001405052212 */ /* 0x000fc600078e3cff */
[----:B------:R-:W4:Y:S01]  /*0b40*/  @P4 LDG.E R20, desc[UR4][R10.64+0xf8] ;  /* 0x0000f8040a144981 */ /* 0x000f22000c1e1900 */
[----:B------:R-:W-:Y:S02]  /*0b50*/  @P3 LOP3.LUT R2, R2, R27, RZ, 0x3c, !PT ;  /* 0x0000001b02023212 */ /* 0x000fe400078e3cff */
[----:B------:R-:W-:Y:S01]  /*0b60*/  @P3 LOP3.LUT R4, R4, R25, RZ, 0x3c, !PT ;  /* 0x0000001904043212 */ /* 0x000fe200078e3cff */
[----:B------:R-:W4:Y:S01]  /*0b70*/  @P5 LDG.E R27, desc[UR4][R10.64+0x110] ;  /* 0x000110040a1b5981 */ /* 0x000f22000c1e1900 */
[----:B------:R-:W-:-:S03]  /*0b80*/  @P3 LOP3.LUT R5, R5, R24, RZ, 0x3c, !PT ;  /* 0x0000001805053212 */ /* 0x000fc600078e3cff */
[----:B------:R-:W4:Y:S04]  /*0b90*/  @P5 LDG.E R25, desc[UR4][R10.64+0x108] ;  /* 0x000108040a195981 */ /* 0x000f28000c1e1900 */
        /* <DEDUP_REMOVED lines=19> */
[----:B------:R-:W-:-:S05]  /*0cd0*/  VIADD R19, R19, 0x10 ;  /* 0x0000001013137836 */ /* 0x000fca0000000000 */
[----:B------:R-:W-:Y:S02]  /*0ce0*/  ISETP.NE.AND P1, PT, R19, 0x20, PT ;  /* 0x000000201300780c */ /* 0x000fe40003f25270 */
[----:B------:R-:W-:Y:S02]  /*0cf0*/  @P5 LOP3.LUT R3, R3, R18, RZ, 0x3c, !PT ;  /* 0x0000001203035212 */ /* 0x000fe400078e3cff */
[----:B------:R-:W-:Y:S02]  /*0d00*/  @P6 LOP3.LUT R4, R4, R21, RZ, 0x3c, !PT ;  /* 0x0000001504046212 */ /* 0x000fe400078e3cff */
[----:B---3--:R-:W-:-:S04]  /*0d10*/  @P6 LOP3.LUT R3, R3, R22, RZ, 0x3c, !PT ;  /* 0x0000001603036212 */ /* 0x008fc800078e3cff */
[----:B--2---:R-:W-:Y:S02]  /*0d20*/  @P0 LOP3.LUT R3, R3, R26, RZ, 0x3c, !PT ;  /* 0x0000001a03030212 */ /* 0x004fe400078e3cff */
[----:B----4-:R-:W-:Y:S02]  /*0d30*/  @P6 LOP3.LUT R2, R2, R23, RZ, 0x3c, !PT ;  /* 0x0000001702026212 */ /* 0x010fe400078e3cff */
[----:B------:R-:W-:Y:S02]  /*0d40*/  @P6 LOP3.LUT R5, R5, R20, RZ, 0x3c, !PT ;  /* 0x0000001405056212 */ /* 0x000fe400078e3cff */
[----:B------:R-:W-:Y:S02]  /*0d50*/  @P0 LOP3.LUT R2, R2, R27, RZ, 0x3c, !PT ;  /* 0x0000001b02020212 */ /* 0x000fe400078e3cff */
[----:B------:R-:W-:Y:S02]  /*0d60*/  @P0 LOP3.LUT R4, R4, R25, RZ, 0x3c, !PT ;  /* 0x0000001904040212 */ /* 0x000fe400078e3cff */
[----:B------:R-:W-:Y:S01]  /*0d70*/  @P0 LOP3.LUT R5, R5, R24, RZ, 0x3c, !PT ;  /* 0x0000001805050212 */ /* 0x000fe200078e3cff */
[----:B------:R-:W-:Y:S06]  /*0d80*/  @P1 BRA `(.L_x_36) ;  /* 0xfffffff400481947 */ /* 0x000fec000383ffff */
[----:B------:R-:W-:-:S05]  /*0d90*/  VIADD R17, R17, 0x1 ;  /* 0x0000000111117836 */ /* 0x000fca0000000000 */
[----:B------:R-:W-:-:S13]  /*0da0*/  ISETP.NE.AND P0, PT, R17, 0x5, PT ;  /* 0x000000051100780c */ /* 0x000fda0003f05270 */
[----:B------:R-:W-:Y:S05]  /*0db0*/  @P0 BRA `(.L_x_37) ;  /* 0xfffffff400300947 */ /* 0x000fea000383ffff */
[----:B------:R1:W-:Y:S01]  /*0dc0*/  STG.E.64 desc[UR4][R6.64+0x8], R4 ;  /* 0x0000080406007986 */ /* 0x0003e2000c101b04 */
[----:B------:R-:W-:Y:S01]  /*0dd0*/  VIADD R14, R14, 0x1 ;  /* 0x000000010e0e7836 */ /* 0x000fe20000000000 */
[----:B------:R-:W-:Y:S02]  /*0de0*/  LOP3.LUT R11, R13, 0x3, RZ, 0xc0, !PT ;  /* 0x000000030d0b7812 */ /* 0x000fe400078ec0ff */
[----:B------:R1:W-:Y:S02]  /*0df0*/  STG.E.64 desc[UR4][R6.64+0x10], R2 ;  /* 0x0000100206007986 */ /* 0x0003e4000c101b04 */
[----:B------:R-:W-:Y:S02]  /*0e00*/  ISETP.GE.U32.AND P0, PT, R14, R11, PT ;  /* 0x0000000b0e00720c */ /* 0x000fe40003f06070 */
[----:B------:R1:W-:Y:S11]  /*0e10*/  STG.E desc[UR4][R6.64+0x4], R15 ;  /* 0x0000040f06007986 */ /* 0x0003f6000c101904 */
[----:B------:R-:W-:Y:S05]  /*0e20*/  @!P0 BRA `(.L_x_38) ;  /* 0xfffffff400048947 */ /* 0x000fea000383ffff */
.L_x_35:
[----:B------:R-:W-:Y:S05]  /*0e30*/  BSYNC.RECONVERGENT B1 ;  /* 0x0000000000017941 */ /* 0x000fea0003800200 */
.L_x_34:
[C---:B------:R-:W-:Y:S01]  /*0e40*/  ISETP.GT.U32.AND P0, PT, R13.reuse, 0x3, PT ;  /* 0x000000030d00780c */ /* 0x040fe20003f04070 */
[----:B------:R-:W-:Y:S01]  /*0e50*/  VIADD R12, R12, 0x1 ;  /* 0x000000010c0c7836 */ /* 0x000fe20000000000 */
[--C-:B------:R-:W-:Y:S02]  /*0e60*/  SHF.R.U64 R13, R13, 0x2, R0.reuse ;  /* 0x000000020d0d7819 */ /* 0x100fe40000001200 */
[----:B------:R-:W-:Y:S02]  /*0e70*/  ISETP.GT.U32.AND.EX P0, PT, R0, RZ, PT, P0 ;  /* 0x000000ff0000720c */ /* 0x000fe40003f04100 */
[----:B------:R-:W-:-:S11]  /*0e80*/  SHF.R.U32.HI R0, RZ, 0x2, R0 ;  /* 0x00000002ff007819 */ /* 0x000fd60000011600 */
[----:B------:R-:W-:Y:S05]  /*0e90*/  @P0 BRA `(.L_x_39) ;  /* 0xfffffff000c80947 */ /* 0x000fea000383ffff */
.L_x_33:
[----:B------:R-:W-:Y:S05]  /*0ea0*/  BSYNC.RECONVERGENT B0 ;  /* 0x0000000000007941 */ /* 0x000fea0003800200 */
.L_x_32:
[----:B------:R-:W-:Y:S04]  /*0eb0*/  STG.E.64 desc[UR4][R6.64+0x18], RZ ;  /* 0x000018ff06007986 */ /* 0x000fe8000c101b04 */
[----:B------:R-:W-:Y:S04]  /*0ec0*/  STG.E desc[UR4][R6.64+0x20], RZ ;  /* 0x000020ff06007986 */ /* 0x000fe8000c101904 */
[----:B------:R-:W-:Y:S01]  /*0ed0*/  STG.E.64 desc[UR4][R6.64+0x28], RZ ;  /* 0x000028ff06007986 */ /* 0x000fe2000c101b04 */
[----:B------:R-:W-:Y:S05]  /*0ee0*/  EXIT ;  /* 0x000000000000794d */ /* 0x000fea0003800000 */
.L_x_40:
        /* <DEDUP_REMOVED lines=9> */
.L_x_47:


//--------------------- .nv.global.init           --------------------------
	.section	.nv.global.init,"aw",@progbits
	.align	4
.nv.global.init:
	.type		mrg32k3aM1SubSeq,@object
	.size		mrg32k3aM1SubSeq,(mrg32k3aM2SubSeq - mrg32k3aM1SubSeq)
mrg32k3aM1SubSeq:
        /*0000*/ 	.byte	0x0b, 0xcc, 0xee, 0x04, 0x73, 0x29, 0x8b, 0x6f, 0xf6, 0x53, 0x03, 0xf6, 0x23, 0xf6, 0xea, 0xda
        /* <DEDUP_REMOVED lines=125> */
	.type		mrg32k3aM2SubSeq,@object
	.size		mrg32k3aM2SubSeq,(mrg32k3aM1 - mrg32k3aM2SubSeq)
mrg32k3aM2SubSeq:
        /* <DEDUP_REMOVED lines=126> */
	.type		mrg32k3aM1,@object
	.size		mrg32k3aM1,(mrg32k3aM1Seq - mrg32k3aM1)
mrg32k3aM1:
        /* <DEDUP_REMOVED lines=144> */
	.type		mrg32k3aM1Seq,@object
	.size		mrg32k3aM1Seq,(mrg32k3aM2 - mrg32k3aM1Seq)
mrg32k3aM1Seq:
        /* <DEDUP_REMOVED lines=144> */
	.type		mrg32k3aM2,@object
	.size		mrg32k3aM2,(mrg32k3aM2Seq - mrg32k3aM2)
mrg32k3aM2:
        /* <DEDUP_REMOVED lines=144> */
	.type		mrg32k3aM2Seq,@object
	.size		mrg32k3aM2Seq,(precalc_xorwow_matrix - mrg32k3aM2Seq)
mrg32k3aM2Seq:
        /* <DEDUP_REMOVED lines=144> */
	.type		precalc_xorwow_matrix,@object
	.size		precalc_xorwow_matrix,(precalc_xorwow_offset_matrix - precalc_xorwow_matrix)
precalc_xorwow_matrix:
        /* <DEDUP_REMOVED lines=6400> */
	.type		precalc_xorwow_offset_matrix,@object
	.size		precalc_xorwow_offset_matrix,($str - precalc_xorwow_offset_matrix)
precalc_xorwow_offset_matrix:
        /* <DEDUP_REMOVED lines=6400> */
	.type		$str,@object
	.size		$str,($str$1 - $str)
$str:
        /*353c0*/ 	.byte	0x66, 0x61, 0x6c, 0x73, 0x65, 0x00
	.type		$str$1,@object
	.size		$str$1,(__unnamed_1 - $str$1)
$str$1:
        /*353c6*/ 	.byte	0x2f, 0x74, 0x6d, 0x70, 0x2f, 0x73, 0x61, 0x73, 0x73, 0x5f, 0x63, 0x75, 0x5f, 0x6d, 0x6d, 0x39
        /*353d6*/ 	.byte	0x39, 0x6f, 0x66, 0x74, 0x77, 0x2f, 0x6b, 0x2e, 0x63, 0x75, 0x00
	.type		__unnamed_1,@object
	.size		__unnamed_1,(.L_9 - __unnamed_1)
__unnamed_1:
        /*353e1*/ 	.byte	0x69, 0x6e, 0x74, 0x20, 0x67, 0x65, 0x74, 0x43, 0x6f, 0x6c, 0x6f, 0x72, 0x28, 0x69, 0x6e, 0x74
        /*353f1*/ 	.byte	0x20, 0x2a, 0x2c, 0x20, 0x69, 0x6e, 0x74, 0x20, 0x2a, 0x2c, 0x20, 0x6c, 0x6f, 0x6e, 0x67, 0x20
        /*35401*/ 	.byte	0x2a, 0x2c, 0x20, 0x69, 0x6e, 0x74, 0x20, 0x2a, 0x2c, 0x20, 0x69, 0x6e, 0x74, 0x2c, 0x20, 0x69
        /*35411*/ 	.byte	0x6e, 0x74, 0x29, 0x00
.L_9:


//--------------------- .nv.shared.reserved.0     --------------------------
	.section	.nv.shared.reserved.0,"aw",@nobits
	.weak		__nv_reservedSMEM_offset_0_alias
	.size		__nv_reservedSMEM_offset_0_alias, 0, 64
	.other		__nv_reservedSMEM_offset_0_alias,@"STO_CUDA_RESERVED_SHARED STV_DEFAULT"
__nv_reservedSMEM_offset_0_alias:
	.zero		0
	.zero		64


//--------------------- .nv.constant0._Z9getDegreePiS_i --------------------------
	.section	.nv.constant0._Z9getDegreePiS_i,"a",@progbits
	.sectionflags	@""
	.align	4
.nv.constant0._Z9getDegreePiS_i:
	.zero		916


//--------------------- .nv.constant0._Z5jpadgPiS_PlS_ii --------------------------
	.section	.nv.constant0._Z5jpadgPiS_PlS_ii,"a",@progbits
	.sectionflags	@""
	.align	4
.nv.constant0._Z5jpadgPiS_PlS_ii:
	.zero		936


//--------------------- .nv.constant0._Z12updateDegreePlPiS0_i --------------------------
	.section	.nv.constant0._Z12updateDegreePlPiS0_i,"a",@progbits
	.sectionflags	@""
	.align	4
.nv.constant0._Z12updateDegreePlPiS0_i:
	.zero		924


//--------------------- .nv.constant0._Z6getADGidPdPlPiP17curandStateXORWOWiS1_S1_S1_ --------------------------
	.section	.nv.constant0._Z6getADGidPdPlPiP17curandStateXORWOWiS1_S1_S1_,"a",@progbits
	.sectionflags	@""
	.align	4
.nv.constant0._Z6getADGidPdPlPiP17curandStateXORWOWiS1_S1_S1_:
	.zero		976


//--------------------- .nv.constant0._Z8halfSum2iPiPl --------------------------
	.section	.nv.constant0._Z8halfSum2iPiPl,"a",@progbits
	.sectionflags	@""
	.align	4
.nv.constant0._Z8halfSum2iPiPl:
	.zero		920


//--------------------- .nv.constant0._Z7halfSumiPlS_ --------------------------
	.section	.nv.constant0._Z7halfSumiPlS_,"a",@progbits
	.sectionflags	@""
	.align	4
.nv.constant0._Z7halfSumiPlS_:
	.zero		920


//--------------------- .nv.constant0._Z12setup_kernelP17curandStateXORWOW --------------------------
	.section	.nv.constant0._Z12setup_kernelP17curandStateXORWOW,"a",@progbits
	.sectionflags	@""
	.align	4
.nv.constant0._Z12setup_kernelP17curandStateXORWOW:
	.zero		904


//--------------------- SYMBOLS --------------------------

	.type		.nv.reservedSmem.offset0,@object
	.size		.nv.reservedSmem.offset0,0x4
	.type		free,@function
	.type		malloc,@function
	.type		__assertfail,@function
